	.target	sm_100a

	.elftype	@"ET_EXEC"


//--------------------- .note.nv.tkinfo           --------------------------
	.section	.note.nv.tkinfo,"",@"SHT_NOTE"
	.sectionflags	@"SHF_NOTE_NV_TKINFO"
	.tkinfo
        /*0018*/ 	.word	0x00000002
        /*0030*/ 	.string	""
        /*0030*/ 	.string	"ptxas"
        /*0030*/ 	.string	"Cuda compilation tools, release 13.0, V13.0.88"
        /*0030*/ 	.string	"Build cuda_13.0.r13.0/compiler.36424714_0"
        /*0030*/ 	.string	"-arch sm_100a -m 64 "



//--------------------- .note.nv.cuinfo           --------------------------
	.section	.note.nv.cuinfo,"",@"SHT_NOTE"
	.sectionflags	@"SHF_NOTE_NV_CUINFO"
        /*0018*/ 	.short	0x0002
        /*001a*/ 	.short	0x0064
        /*001c*/ 	.short	0x0082
	.zero		2


//--------------------- .nv.info                  --------------------------
	.section	.nv.info,"",@"SHT_CUDA_INFO"
	.align	4


	//----- nvinfo : EIATTR_REGCOUNT
	.align		4
        /*0000*/ 	.byte	0x04, 0x2f
        /*0002*/ 	.short	(.L_19 - .L_18)
	.align		4
.L_18:
        /*0004*/ 	.word	index@(_ZN7cutlass13device_kernelINS_4gemm6kernel13GemmUniversalIN4cute5tupleIJiiiiEEENS1_10collective13CollectiveMmaINS1_35MainloopSm100TmaUmmaWarpSpecializedILi3ELi2ELi4ENS5_IJNS4_1CILi1EEENSA_ILi2EEESB_EEEEENS5_IJNSA_ILi128EEENSA_ILi64EEENSA_ILi32EEEEEENS_12float_e4m3_tENS5_IJlSB_lEEESJ_SK_NS4_8TiledMMAINS4_8MMA_AtomIJNS4_10MMA_TraitsINS4_19SM100_MMA_F8F6F4_SSEJSJ_SJ_fSF_SG_NS4_17integral_constantINS4_4UMMA5MajorELSR_0EEESS_NSP_INSQ_7ScaleInELST_0EEESU_EEEEEENS4_6LayoutINS5_IJSB_SB_SB_EEENS5_IJNSA_ILi0EEESZ_SZ_EEEEENS5_IJNS4_10UnderscoreES12_S12_EEEEENS4_23SM90_TMA_LOAD_MULTICASTENS4_14ComposedLayoutINS4_7SwizzleILi1ELi4ELi3EEENS4_18smem_ptr_flag_bitsILi8EEENSX_INS5_IJNSA_ILi8EEESH_EEENS5_IJSH_SB_EEEEEEEvNS4_8identityENS4_13SM90_TMA_LOADES1F_vS1G_EENS_8epilogue10collective18CollectiveEpilogueINS1J_23Sm100TmaWarpSpecializedILi1ELi1ELi64ELb0ELb0EEEJSI_NS5_IJNSX_ISF_SB_EENSX_ISG_SB_EEEEESJ_SK_SJ_SK_NS1J_6fusion15FusionCallbacksIS1N_NS1R_17LinearCombinationISJ_fSJ_fLNS_15FloatRoundStyleE2EEESI_S1Q_JEEENS4_5SM1004TMEM4LOAD26SM100_TMEM_LOAD_32dp32b64xES1H_NS16_INS17_ILi2ELi4ELi3EEES1A_NSX_INS5_IJS1B_SG_EEENS5_IJSG_SB_EEEEEEENS4_39AutoVectorizingCopyWithAssumedAlignmentILi128EEENS4_14SM90_TMA_STOREES25_S27_S27_EEEvvEEEEvNT_6ParamsE)
        /*0008*/ 	.word	0x00000099


	//----- nvinfo : EIATTR_FRAME_SIZE
	.align		4
.L_19:
        /*000c*/ 	.byte	0x04, 0x11
        /*000e*/ 	.short	(.L_21 - .L_20)
	.align		4
.L_20:
        /*0010*/ 	.word	index@($__internal_2_$__cuda_sm10x_tcgen05_guardrail_trap_unallocated_columns_being_dealloced)
        /*0014*/ 	.word	0x00000000


	//----- nvinfo : EIATTR_FRAME_SIZE
	.align		4
.L_21:
        /*0018*/ 	.byte	0x04, 0x11
        /*001a*/ 	.short	(.L_23 - .L_22)
	.align		4
.L_22:
        /*001c*/ 	.word	index@($__internal_1_$__cuda_sm10x_tcgen05_guardrail_trap_phase_invalid_during_alloc)
        /*0020*/ 	.word	0x00000000


	//----- nvinfo : EIATTR_FRAME_SIZE
	.align		4
.L_23:
        /*0024*/ 	.byte	0x04, 0x11
        /*0026*/ 	.short	(.L_25 - .L_24)
	.align		4
.L_24:
        /*0028*/ 	.word	index@($__internal_0_$__cuda_sm10x_tcgen05_guardrail_trap_col_being_dealloced_not_returned_by_alloc)
        /*002c*/ 	.word	0x00000000


	//----- nvinfo : EIATTR_FRAME_SIZE
	.align		4
.L_25:
        /*0030*/ 	.byte	0x04, 0x11
        /*0032*/ 	.short	(.L_27 - .L_26)
	.align		4
.L_26:
        /*0034*/ 	.word	index@(_ZN7cutlass13device_kernelINS_4gemm6kernel13GemmUniversalIN4cute5tupleIJiiiiEEENS1_10collective13CollectiveMmaINS1_35MainloopSm100TmaUmmaWarpSpecializedILi3ELi2ELi4ENS5_IJNS4_1CILi1EEENSA_ILi2EEESB_EEEEENS5_IJNSA_ILi128EEENSA_ILi64EEENSA_ILi32EEEEEENS_12float_e4m3_tENS5_IJlSB_lEEESJ_SK_NS4_8TiledMMAINS4_8MMA_AtomIJNS4_10MMA_TraitsINS4_19SM100_MMA_F8F6F4_SSEJSJ_SJ_fSF_SG_NS4_17integral_constantINS4_4UMMA5MajorELSR_0EEESS_NSP_INSQ_7ScaleInELST_0EEESU_EEEEEENS4_6LayoutINS5_IJSB_SB_SB_EEENS5_IJNSA_ILi0EEESZ_SZ_EEEEENS5_IJNS4_10UnderscoreES12_S12_EEEEENS4_23SM90_TMA_LOAD_MULTICASTENS4_14ComposedLayoutINS4_7SwizzleILi1ELi4ELi3EEENS4_18smem_ptr_flag_bitsILi8EEENSX_INS5_IJNSA_ILi8EEESH_EEENS5_IJSH_SB_EEEEEEEvNS4_8identityENS4_13SM90_TMA_LOADES1F_vS1G_EENS_8epilogue10collective18CollectiveEpilogueINS1J_23Sm100TmaWarpSpecializedILi1ELi1ELi64ELb0ELb0EEEJSI_NS5_IJNSX_ISF_SB_EENSX_ISG_SB_EEEEESJ_SK_SJ_SK_NS1J_6fusion15FusionCallbacksIS1N_NS1R_17LinearCombinationISJ_fSJ_fLNS_15FloatRoundStyleE2EEESI_S1Q_JEEENS4_5SM1004TMEM4LOAD26SM100_TMEM_LOAD_32dp32b64xES1H_NS16_INS17_ILi2ELi4ELi3EEES1A_NSX_INS5_IJS1B_SG_EEENS5_IJSG_SB_EEEEEEENS4_39AutoVectorizingCopyWithAssumedAlignmentILi128EEENS4_14SM90_TMA_STOREES25_S27_S27_EEEvvEEEEvNT_6ParamsE)
        /*0038*/ 	.word	0x00000000


	//----- nvinfo : EIATTR_MIN_STACK_SIZE
	.align		4
.L_27:
        /*003c*/ 	.byte	0x04, 0x12
        /*003e*/ 	.short	(.L_29 - .L_28)
	.align		4
.L_28:
        /*0040*/ 	.word	index@(_ZN7cutlass13device_kernelINS_4gemm6kernel13GemmUniversalIN4cute5tupleIJiiiiEEENS1_10collective13CollectiveMmaINS1_35MainloopSm100TmaUmmaWarpSpecializedILi3ELi2ELi4ENS5_IJNS4_1CILi1EEENSA_ILi2EEESB_EEEEENS5_IJNSA_ILi128EEENSA_ILi64EEENSA_ILi32EEEEEENS_12float_e4m3_tENS5_IJlSB_lEEESJ_SK_NS4_8TiledMMAINS4_8MMA_AtomIJNS4_10MMA_TraitsINS4_19SM100_MMA_F8F6F4_SSEJSJ_SJ_fSF_SG_NS4_17integral_constantINS4_4UMMA5MajorELSR_0EEESS_NSP_INSQ_7ScaleInELST_0EEESU_EEEEEENS4_6LayoutINS5_IJSB_SB_SB_EEENS5_IJNSA_ILi0EEESZ_SZ_EEEEENS5_IJNS4_10UnderscoreES12_S12_EEEEENS4_23SM90_TMA_LOAD_MULTICASTENS4_14ComposedLayoutINS4_7SwizzleILi1ELi4ELi3EEENS4_18smem_ptr_flag_bitsILi8EEENSX_INS5_IJNSA_ILi8EEESH_EEENS5_IJSH_SB_EEEEEEEvNS4_8identityENS4_13SM90_TMA_LOADES1F_vS1G_EENS_8epilogue10collective18CollectiveEpilogueINS1J_23Sm100TmaWarpSpecializedILi1ELi1ELi64ELb0ELb0EEEJSI_NS5_IJNSX_ISF_SB_EENSX_ISG_SB_EEEEESJ_SK_SJ_SK_NS1J_6fusion15FusionCallbacksIS1N_NS1R_17LinearCombinationISJ_fSJ_fLNS_15FloatRoundStyleE2EEESI_S1Q_JEEENS4_5SM1004TMEM4LOAD26SM100_TMEM_LOAD_32dp32b64xES1H_NS16_INS17_ILi2ELi4ELi3EEES1A_NSX_INS5_IJS1B_SG_EEENS5_IJSG_SB_EEEEEEENS4_39AutoVectorizingCopyWithAssumedAlignmentILi128EEENS4_14SM90_TMA_STOREES25_S27_S27_EEEvvEEEEvNT_6ParamsE)
        /*0044*/ 	.word	0x00000000
.L_29:


//--------------------- .nv.compat                --------------------------
	.section	.nv.compat,"",@"SHT_CUDA_COMPAT_INFO"
	.align	4
        /*0000*/ 	.byte	0x02, 0x09, 0x01, 0x00, 0x02, 0x02, 0x02, 0x00, 0x02, 0x05, 0x05, 0x00, 0x03, 0x07, 0x01, 0x01
        /*0010*/ 	.byte	0x02, 0x03, 0x01, 0x00, 0x02, 0x06, 0x01, 0x00, 0x04, 0x0b, 0x08, 0x00, 0x09, 0x00, 0x00, 0x00
        /*0020*/ 	.byte	0x00, 0x00, 0x00, 0x00


//--------------------- .nv.info._ZN7cutlass13device_kernelINS_4gemm6kernel13GemmUniversalIN4cute5tupleIJiiiiEEENS1_10collective13CollectiveMmaINS1_35MainloopSm100TmaUmmaWarpSpecializedILi3ELi2ELi4ENS5_IJNS4_1CILi1EEENSA_ILi2EEESB_EEEEENS5_IJNSA_ILi128EEENSA_ILi64EEENSA_ILi32EEEEEENS_12float_e4m3_tENS5_IJlSB_lEEESJ_SK_NS4_8TiledMMAINS4_8MMA_AtomIJNS4_10MMA_TraitsINS4_19SM100_MMA_F8F6F4_SSEJSJ_SJ_fSF_SG_NS4_17integral_constantINS4_4UMMA5MajorELSR_0EEESS_NSP_INSQ_7ScaleInELST_0EEESU_EEEEEENS4_6LayoutINS5_IJSB_SB_SB_EEENS5_IJNSA_ILi0EEESZ_SZ_EEEEENS5_IJNS4_10UnderscoreES12_S12_EEEEENS4_23SM90_TMA_LOAD_MULTICASTENS4_14ComposedLayoutINS4_7SwizzleILi1ELi4ELi3EEENS4_18smem_ptr_flag_bitsILi8EEENSX_INS5_IJNSA_ILi8EEESH_EEENS5_IJSH_SB_EEEEEEEvNS4_8identityENS4_13SM90_TMA_LOADES1F_vS1G_EENS_8epilogue10collective18CollectiveEpilogueINS1J_23Sm100TmaWarpSpecializedILi1ELi1ELi64ELb0ELb0EEEJSI_NS5_IJNSX_ISF_SB_EENSX_ISG_SB_EEEEESJ_SK_SJ_SK_NS1J_6fusion15FusionCallbacksIS1N_NS1R_17LinearCombinationISJ_fSJ_fLNS_15FloatRoundStyleE2EEESI_S1Q_JEEENS4_5SM1004TMEM4LOAD26SM100_TMEM_LOAD_32dp32b64xES1H_NS16_INS17_ILi2ELi4ELi3EEES1A_NSX_INS5_IJS1B_SG_EEENS5_IJSG_SB_EEEEEEENS4_39AutoVectorizingCopyWithAssumedAlignmentILi128EEENS4_14SM90_TMA_STOREES25_S27_S27_EEEvvEEEEvNT_6ParamsE --------------------------
	.section	.nv.info._ZN7cutlass13device_kernelINS_4gemm6kernel13GemmUniversalIN4cute5tupleIJiiiiEEENS1_10collective13CollectiveMmaINS1_35MainloopSm100TmaUmmaWarpSpecializedILi3ELi2ELi4ENS5_IJNS4_1CILi1EEENSA_ILi2EEESB_EEEEENS5_IJNSA_ILi128EEENSA_ILi64EEENSA_ILi32EEEEEENS_12float_e4m3_tENS5_IJlSB_lEEESJ_SK_NS4_8TiledMMAINS4_8MMA_AtomIJNS4_10MMA_TraitsINS4_19SM100_MMA_F8F6F4_SSEJSJ_SJ_fSF_SG_NS4_17integral_constantINS4_4UMMA5MajorELSR_0EEESS_NSP_INSQ_7ScaleInELST_0EEESU_EEEEEENS4_6LayoutINS5_IJSB_SB_SB_EEENS5_IJNSA_ILi0EEESZ_SZ_EEEEENS5_IJNS4_10UnderscoreES12_S12_EEEEENS4_23SM90_TMA_LOAD_MULTICASTENS4_14ComposedLayoutINS4_7SwizzleILi1ELi4ELi3EEENS4_18smem_ptr_flag_bitsILi8EEENSX_INS5_IJNSA_ILi8EEESH_EEENS5_IJSH_SB_EEEEEEEvNS4_8identityENS4_13SM90_TMA_LOADES1F_vS1G_EENS_8epilogue10collective18CollectiveEpilogueINS1J_23Sm100TmaWarpSpecializedILi1ELi1ELi64ELb0ELb0EEEJSI_NS5_IJNSX_ISF_SB_EENSX_ISG_SB_EEEEESJ_SK_SJ_SK_NS1J_6fusion15FusionCallbacksIS1N_NS1R_17LinearCombinationISJ_fSJ_fLNS_15FloatRoundStyleE2EEESI_S1Q_JEEENS4_5SM1004TMEM4LOAD26SM100_TMEM_LOAD_32dp32b64xES1H_NS16_INS17_ILi2ELi4ELi3EEES1A_NSX_INS5_IJS1B_SG_EEENS5_IJSG_SB_EEEEEEENS4_39AutoVectorizingCopyWithAssumedAlignmentILi128EEENS4_14SM90_TMA_STOREES25_S27_S27_EEEvvEEEEvNT_6ParamsE,"",@"SHT_CUDA_INFO"
	.sectionflags	@""
	.align	4


	//----- nvinfo : EIATTR_CUDA_API_VERSION
	.align		4
        /*0000*/ 	.byte	0x04, 0x37
        /*0002*/ 	.short	(.L_31 - .L_30)
.L_30:
        /*0004*/ 	.word	0x00000082


	//----- nvinfo : EIATTR_KPARAM_INFO
	.align		4
.L_31:
        /*0008*/ 	.byte	0x04, 0x17
        /*000a*/ 	.short	(.L_33 - .L_32)
.L_32:
        /*000c*/ 	.word	0x00000000
        /*0010*/ 	.short	0x0000
        /*0012*/ 	.short	0x0000
        /*0014*/ 	.byte	0x00, 0xf0, 0x01, 0x20


	//----- nvinfo : EIATTR_AT_ENTRY_FRAGMENTS
	.align		4
.L_33:
        /*0018*/ 	.byte	0x04, 0x4f
        /*001a*/ 	.short	(.L_35 - .L_34)


	//   ....[0]....
.L_34:
        /*001c*/ 	.word	0x00000006


	//----- nvinfo : EIATTR_RESERVED_SMEM_USED
	.align		4
.L_35:
        /*0020*/ 	.byte	0x01, 0x41
	.zero		2


	//----- nvinfo : EIATTR_SPARSE_MMA_MASK
	.align		4
        /*0024*/ 	.byte	0x03, 0x50
        /*0026*/ 	.short	0x0000


	//----- nvinfo : EIATTR_TCGEN05_1CTA_USED
	.align		4
        /*0028*/ 	.byte	0x01, 0x51
	.zero		2


	//----- nvinfo : EIATTR_MAXREG_COUNT
	.align		4
        /*002c*/ 	.byte	0x03, 0x1b
        /*002e*/ 	.short	0x00ff


	//----- nvinfo : EIATTR_NUM_BARRIERS
	.align		4
        /*0030*/ 	.byte	0x02, 0x4c
        /*0032*/ 	.byte	0x07
	.zero		1


	//----- nvinfo : EIATTR_EXTERNS
	.align		4
        /*0034*/ 	.byte	0x04, 0x0f
        /*0036*/ 	.short	(.L_37 - .L_36)


	//   ....[0]....
	.align		4
.L_36:
        /*0038*/ 	.word	index@(__assertfail)


	//----- nvinfo : EIATTR_MERCURY_ISA_VERSION
	.align		4
.L_37:
        /*003c*/ 	.byte	0x03, 0x5f
        /*003e*/ 	.short	0x0101


	//----- nvinfo : EIATTR_INT_WARP_WIDE_INSTR_OFFSETS
	.align		4
        /*0040*/ 	.byte	0x04, 0x31
        /*0042*/ 	.short	(.L_39 - .L_38)


	//   ....[0]....
.L_38:
        /*0044*/ 	.word	0x00003990


	//   ....[1]....
        /*0048*/ 	.word	0x000039c0


	//   ....[2]....
        /*004c*/ 	.word	0x000039e0


	//   ....[3]....
        /*0050*/ 	.word	0x00004510


	//   ....[4]....
        /*0054*/ 	.word	0x000045c0


	//----- nvinfo : EIATTR_COOP_GROUP_MASK_REGIDS
	.align		4
.L_39:
        /*0058*/ 	.byte	0x04, 0x29
        /*005a*/ 	.short	(.L_41 - .L_40)


	//   ....[0]....
.L_40:
        /*005c*/ 	.word	0xffffffff


	//   ....[1]....
        /*0060*/ 	.word	0xffffffff


	//   ....[2]....
        /*0064*/ 	.word	0xffffffff


	//   ....[3]....
        /*0068*/ 	.word	0xffffffff


	//   ....[4]....
        /*006c*/ 	.word	0xffffffff


	//   ....[5]....
        /*0070*/ 	.word	0xffffffff


	//   ....[6]....
        /*0074*/ 	.word	0xffffffff


	//   ....[7]....
        /*0078*/ 	.word	0xffffffff


	//   ....[8]....
        /*007c*/ 	.word	0xffffffff


	//   ....[9]....
        /*0080*/ 	.word	0xffffffff


	//   ....[10]....
        /*0084*/ 	.word	0xffffffff


	//   ....[11]....
        /*0088*/ 	.word	0xffffffff


	//   ....[12]....
        /*008c*/ 	.word	0xffffffff


	//   ....[13]....
        /*0090*/ 	.word	0xffffffff


	//----- nvinfo : EIATTR_COOP_GROUP_INSTR_OFFSETS
	.align		4
.L_41:
        /*0094*/ 	.byte	0x04, 0x28
        /*0096*/ 	.short	(.L_43 - .L_42)


	//   ....[0]....
.L_42:
        /*0098*/ 	.word	0x00000080


	//   ....[1]....
        /*009c*/ 	.word	0x000004e0


	//   ....[2]....
        /*00a0*/ 	.word	0x00000670


	//   ....[3]....
        /*00a4*/ 	.word	0x000007b0


	//   ....[4]....
        /*00a8*/ 	.word	0x000008b0


	//   ....[5]....
        /*00ac*/ 	.word	0x00000a20


	//   ....[6]....
        /*00b0*/ 	.word	0x00000bc0


	//   ....[7]....
        /*00b4*/ 	.word	0x00000d70


	//   ....[8]....
        /*00b8*/ 	.word	0x00001f20


	//   ....[9]....
        /*00bc*/ 	.word	0x00002d30


	//   ....[10]....
        /*00c0*/ 	.word	0x00002f40


	//   ....[11]....
        /*00c4*/ 	.word	0x00002f70


	//   ....[12]....
        /*00c8*/ 	.word	0x00003870


	//   ....[13]....
        /*00cc*/ 	.word	0x00003aa0


	//----- nvinfo : EIATTR_VRC_CTA_INIT_COUNT
	.align		4
.L_43:
        /*00d0*/ 	.byte	0x02, 0x4a
        /*00d2*/ 	.byte	0x80
	.zero		1


	//----- nvinfo : EIATTR_SYSCALL_OFFSETS
	.align		4
        /*00d4*/ 	.byte	0x04, 0x46
        /*00d6*/ 	.short	(.L_45 - .L_44)


	//   ....[0]....
.L_44:
        /*00d8*/ 	.word	0x00005100


	//   ....[1]....
        /*00dc*/ 	.word	0x00005240


	//   ....[2]....
        /*00e0*/ 	.word	0x00005a00


	//----- nvinfo : EIATTR_MBARRIER_INSTR_OFFSETS
	.align		4
.L_45:
        /*00e4*/ 	.byte	0x04, 0x39
        /*00e6*/ 	.short	(.L_47 - .L_46)


	//   ....[0]....
.L_46:
        /*00e8*/ 	.word	0x00000600
        /*00ec*/ 	.word	0x000000ff
        /*00f0*/ 	.word	0x00000000
        /*00f4*/ 	.short	0x0100
        /*00f6*/ 	.byte	0x04
	.zero		1


	//   ....[1]....
        /*00f8*/ 	.word	0x00000610
        /*00fc*/ 	.word	0x000000ff
        /*0100*/ 	.word	0x00000018
        /*0104*/ 	.short	0x0100
        /*0106*/ 	.byte	0x04
	.zero		1


	//   ....[2]....
        /*0108*/ 	.word	0x00000620
        /*010c*/ 	.word	0x000000ff
        /*0110*/ 	.word	0x00000008
        /*0114*/ 	.short	0x0100
        /*0116*/ 	.byte	0x04
	.zero		1


	//   ....[3]....
        /*0118*/ 	.word	0x00000630
        /*011c*/ 	.word	0x000000ff
        /*0120*/ 	.word	0x00000020
        /*0124*/ 	.short	0x0100
        /*0126*/ 	.byte	0x04
	.zero		1


	//   ....[4]....
        /*0128*/ 	.word	0x00000640
        /*012c*/ 	.word	0x000000ff
        /*0130*/ 	.word	0x00000010
        /*0134*/ 	.short	0x0100
        /*0136*/ 	.byte	0x04
	.zero		1


	//   ....[5]....
        /*0138*/ 	.word	0x00000650
        /*013c*/ 	.word	0x000000ff
        /*0140*/ 	.word	0x00000028
        /*0144*/ 	.short	0x0100
        /*0146*/ 	.byte	0x04
	.zero		1


	//   ....[6]....
        /*0148*/ 	.word	0x00000780
        /*014c*/ 	.word	0x000000ff
        /*0150*/ 	.word	0x00000030
        /*0154*/ 	.short	0x0100
        /*0156*/ 	.byte	0x04
	.zero		1


	//   ....[7]....
        /*0158*/ 	.word	0x00000790
        /*015c*/ 	.word	0x000000ff
        /*0160*/ 	.word	0x00000038
        /*0164*/ 	.short	0x0100
        /*0166*/ 	.byte	0x04
	.zero		1


	//   ....[8]....
        /*0168*/ 	.word	0x00000880
        /*016c*/ 	.word	0x000000ff
        /*0170*/ 	.word	0x00000040
        /*0174*/ 	.short	0x0100
        /*0176*/ 	.byte	0x06
	.zero		1


	//   ....[9]....
        /*0178*/ 	.word	0x00000890
        /*017c*/ 	.word	0x000000ff
        /*0180*/ 	.word	0x00000048
        /*0184*/ 	.short	0x0100
        /*0186*/ 	.byte	0x06
	.zero		1


	//   ....[10]....
        /*0188*/ 	.word	0x000009d0
        /*018c*/ 	.word	0x000000ff
        /*0190*/ 	.word	0x00000050
        /*0194*/ 	.short	0x0100
        /*0196*/ 	.byte	0x06
	.zero		1


	//   ....[11]....
        /*0198*/ 	.word	0x000009e0
        /*019c*/ 	.word	0x000000ff
        /*01a0*/ 	.word	0x00000060
        /*01a4*/ 	.short	0x0100
        /*01a6*/ 	.byte	0x06
	.zero		1


	//   ....[12]....
        /*01a8*/ 	.word	0x000009f0
        /*01ac*/ 	.word	0x000000ff
        /*01b0*/ 	.word	0x00000058
        /*01b4*/ 	.short	0x0100
        /*01b6*/ 	.byte	0x06
	.zero		1


	//   ....[13]....
        /*01b8*/ 	.word	0x00000a00
        /*01bc*/ 	.word	0x000000ff
        /*01c0*/ 	.word	0x00000068
        /*01c4*/ 	.short	0x0100
        /*01c6*/ 	.byte	0x06
	.zero		1


	//   ....[14]....
        /*01c8*/ 	.word	0x00000b30
        /*01cc*/ 	.word	0x000000ff
        /*01d0*/ 	.word	0x00000070
        /*01d4*/ 	.short	0x0100
        /*01d6*/ 	.byte	0x04
	.zero		1


	//   ....[15]....
        /*01d8*/ 	.word	0x00000b40
        /*01dc*/ 	.word	0x000000ff
        /*01e0*/ 	.word	0x00000090
        /*01e4*/ 	.short	0x0100
        /*01e6*/ 	.byte	0x04
	.zero		1


	//   ....[16]....
        /*01e8*/ 	.word	0x00000b50
        /*01ec*/ 	.word	0x000000ff
        /*01f0*/ 	.word	0x00000078
        /*01f4*/ 	.short	0x0100
        /*01f6*/ 	.byte	0x04
	.zero		1


	//   ....[17]....
        /*01f8*/ 	.word	0x00000b60
        /*01fc*/ 	.word	0x000000ff
        /*0200*/ 	.word	0x00000098
        /*0204*/ 	.short	0x0100
        /*0206*/ 	.byte	0x04
	.zero		1


	//   ....[18]....
        /*0208*/ 	.word	0x00000b70
        /*020c*/ 	.word	0x000000ff
        /*0210*/ 	.word	0x00000080
        /*0214*/ 	.short	0x0100
        /*0216*/ 	.byte	0x04
	.zero		1


	//   ....[19]....
        /*0218*/ 	.word	0x00000b80
        /*021c*/ 	.word	0x000000ff
        /*0220*/ 	.word	0x000000a0
        /*0224*/ 	.short	0x0100
        /*0226*/ 	.byte	0x04
	.zero		1


	//   ....[20]....
        /*0228*/ 	.word	0x00000b90
        /*022c*/ 	.word	0x000000ff
        /*0230*/ 	.word	0x00000088
        /*0234*/ 	.short	0x0100
        /*0236*/ 	.byte	0x04
	.zero		1


	//   ....[21]....
        /*0238*/ 	.word	0x00000ba0
        /*023c*/ 	.word	0x000000ff
        /*0240*/ 	.word	0x000000a8
        /*0244*/ 	.short	0x0100
        /*0246*/ 	.byte	0x04
	.zero		1


	//   ....[22]....
        /*0248*/ 	.word	0x00000c90
        /*024c*/ 	.word	0x000000ff
        /*0250*/ 	.word	0x000000b0
        /*0254*/ 	.short	0x0100
        /*0256*/ 	.byte	0x04
	.zero		1


	//   ....[23]....
        /*0258*/ 	.word	0x00000ca0
        /*025c*/ 	.word	0x000000ff
        /*0260*/ 	.word	0x000000c0
        /*0264*/ 	.short	0x0100
        /*0266*/ 	.byte	0x04
	.zero		1


	//   ....[24]....
        /*0268*/ 	.word	0x00000cb0
        /*026c*/ 	.word	0x000000ff
        /*0270*/ 	.word	0x000000b8
        /*0274*/ 	.short	0x0100
        /*0276*/ 	.byte	0x04
	.zero		1


	//   ....[25]....
        /*0278*/ 	.word	0x00000cc0
        /*027c*/ 	.word	0x000000ff
        /*0280*/ 	.word	0x000000c8
        /*0284*/ 	.short	0x0100
        /*0286*/ 	.byte	0x04
	.zero		1


	//   ....[26]....
        /*0288*/ 	.word	0x000017d0
        /*028c*/ 	.word	0x00000000
        /*0290*/ 	.word	0x000000c0
        /*0294*/ 	.short	0x010a
        /*0296*/ 	.byte	0xff
	.zero		1


	//   ....[27]....
        /*0298*/ 	.word	0x00001800
        /*029c*/ 	.word	0x00000000
        /*02a0*/ 	.word	0x000000b0
        /*02a4*/ 	.short	0x0101
        /*02a6*/ 	.byte	0xff
	.zero		1


	//   ....[28]....
        /*02a8*/ 	.word	0x000018b0
        /*02ac*/ 	.word	0x000000ff
        /*02b0*/ 	.word	0x00000018
        /*02b4*/ 	.short	0x010a
        /*02b6*/ 	.byte	0x04
	.zero		1


	//   ....[29]....
        /*02b8*/ 	.word	0x00001930
        /*02bc*/ 	.word	0x000000ff
        /*02c0*/ 	.word	0x00000018
        /*02c4*/ 	.short	0x010a
        /*02c6*/ 	.byte	0x21
	.zero		1


	//   ....[30]....
        /*02c8*/ 	.word	0x00001ac0
        /*02cc*/ 	.word	0x000000ff
        /*02d0*/ 	.word	0x00000018
        /*02d4*/ 	.short	0x010a
        /*02d6*/ 	.byte	0x08
	.zero		1


	//   ....[31]....
        /*02d8*/ 	.word	0x00001be0
        /*02dc*/ 	.word	0x000000ff
        /*02e0*/ 	.word	0x00000048
        /*02e4*/ 	.short	0x0101
        /*02e6*/ 	.byte	0x07
	.zero		1


	//   ....[32]....
        /*02e8*/ 	.word	0x00001c00
        /*02ec*/ 	.word	0x000000ff
        /*02f0*/ 	.word	0x00000018
        /*02f4*/ 	.short	0x010a
        /*02f6*/ 	.byte	0x04
	.zero		1


	//   ....[33]....
        /*02f8*/ 	.word	0x00001c80
        /*02fc*/ 	.word	0x000000ff
        /*0300*/ 	.word	0x00000018
        /*0304*/ 	.short	0x010a
        /*0306*/ 	.byte	0x11
	.zero		1


	//   ....[34]....
        /*0308*/ 	.word	0x00001e10
        /*030c*/ 	.word	0x000000ff
        /*0310*/ 	.word	0x00000018
        /*0314*/ 	.short	0x010a
        /*0316*/ 	.byte	0x06
	.zero		1


	//   ....[35]....
        /*0318*/ 	.word	0x00001f50
        /*031c*/ 	.word	0x00000003
        /*0320*/ 	.word	0x00000050
        /*0324*/ 	.short	0x010a
        /*0326*/ 	.byte	0xff
	.zero		1


	//   ....[36]....
        /*0328*/ 	.word	0x000020a0
        /*032c*/ 	.word	0x00000000
        /*0330*/ 	.word	0x00000000
        /*0334*/ 	.short	0x0101
        /*0336*/ 	.byte	0xff
	.zero		1


	//   ....[37]....
        /*0338*/ 	.word	0x00002640
        /*033c*/ 	.word	0x000000ff
        /*0340*/ 	.word	0x00000000
        /*0344*/ 	.short	0x010a
        /*0346*/ 	.byte	0x04
	.zero		1


	//   ....[38]....
        /*0348*/ 	.word	0x000026d0
        /*034c*/ 	.word	0x000000ff
        /*0350*/ 	.word	0x00000000
        /*0354*/ 	.short	0x010a
        /*0356*/ 	.byte	0x05
	.zero		1


	//   ....[39]....
        /*0358*/ 	.word	0x00002770
        /*035c*/ 	.word	0x00000000
        /*0360*/ 	.word	0x00000000
        /*0364*/ 	.short	0x010a
        /*0366*/ 	.byte	0xff
	.zero		1


	//   ....[40]....
        /*0368*/ 	.word	0x00002890
        /*036c*/ 	.word	0x00000002
        /*0370*/ 	.word	0x000000b0
        /*0374*/ 	.short	0x010a
        /*0376*/ 	.byte	0xff
	.zero		1


	//   ....[41]....
        /*0378*/ 	.word	0x00002900
        /*037c*/ 	.word	0x00000002
        /*0380*/ 	.word	0x00000000
        /*0384*/ 	.short	0x0101
        /*0386*/ 	.byte	0xff
	.zero		1


	//   ....[42]....
        /*0388*/ 	.word	0x00002920
        /*038c*/ 	.word	0x000000ff
        /*0390*/ 	.word	0x00000060
        /*0394*/ 	.short	0x010a
        /*0396*/ 	.byte	0x04
	.zero		1


	//   ....[43]....
        /*0398*/ 	.word	0x00002a40
        /*039c*/ 	.word	0x00000002
        /*03a0*/ 	.word	0x00000050
        /*03a4*/ 	.short	0x010a
        /*03a6*/ 	.byte	0xff
	.zero		1


	//   ....[44]....
        /*03a8*/ 	.word	0x00002b40
        /*03ac*/ 	.word	0x00000002
        /*03b0*/ 	.word	0x00000000
        /*03b4*/ 	.short	0x0101
        /*03b6*/ 	.byte	0xff
	.zero		1


	//   ....[45]....
        /*03b8*/ 	.word	0x00002bd0
        /*03bc*/ 	.word	0x000000ff
        /*03c0*/ 	.word	0x00000060
        /*03c4*/ 	.short	0x0106
        /*03c6*/ 	.byte	0x04
	.zero		1


	//   ....[46]....
        /*03c8*/ 	.word	0x00002bf0
        /*03cc*/ 	.word	0x000000ff
        /*03d0*/ 	.word	0x00000060
        /*03d4*/ 	.short	0x010a
        /*03d6*/ 	.byte	0x04
	.zero		1


	//   ....[47]....
        /*03d8*/ 	.word	0x00002c80
        /*03dc*/ 	.word	0x000000ff
        /*03e0*/ 	.word	0x00000060
        /*03e4*/ 	.short	0x0106
        /*03e6*/ 	.byte	0x07
	.zero		1


	//   ....[48]....
        /*03e8*/ 	.word	0x00002cc0
        /*03ec*/ 	.word	0x00000000
        /*03f0*/ 	.word	0x00000060
        /*03f4*/ 	.short	0x010a
        /*03f6*/ 	.byte	0xff
	.zero		1


	//   ....[49]....
        /*03f8*/ 	.word	0x000031b0
        /*03fc*/ 	.word	0x00000000
        /*0400*/ 	.word	0x00000050
        /*0404*/ 	.short	0x010a
        /*0406*/ 	.byte	0xff
	.zero		1


	//   ....[50]....
        /*0408*/ 	.word	0x000032b0
        /*040c*/ 	.word	0x00000003
        /*0410*/ 	.word	0x00000000
        /*0414*/ 	.short	0x0101
        /*0416*/ 	.byte	0xff
	.zero		1


	//   ....[51]....
        /*0418*/ 	.word	0x000032c0
        /*041c*/ 	.word	0x000000ff
        /*0420*/ 	.word	0x00000000
        /*0424*/ 	.short	0x010a
        /*0426*/ 	.byte	0x04
	.zero		1


	//   ....[52]....
        /*0428*/ 	.word	0x000032e0
        /*042c*/ 	.word	0x000000ff
        /*0430*/ 	.word	0x00000090
        /*0434*/ 	.short	0x010a
        /*0436*/ 	.byte	0x12
	.zero		1


	//   ....[53]....
        /*0438*/ 	.word	0x000033c0
        /*043c*/ 	.word	0x000000ff
        /*0440*/ 	.word	0x00000000
        /*0444*/ 	.short	0x010a
        /*0446*/ 	.byte	0x06
	.zero		1


	//   ....[54]....
        /*0448*/ 	.word	0x000034c0
        /*044c*/ 	.word	0x000000ff
        /*0450*/ 	.word	0x00000000
        /*0454*/ 	.short	0x010a
        /*0456*/ 	.byte	0x04
	.zero		1


	//   ....[55]....
        /*0458*/ 	.word	0x000036a0
        /*045c*/ 	.word	0x000000ff
        /*0460*/ 	.word	0x00000000
        /*0464*/ 	.short	0x010a
        /*0466*/ 	.byte	0x04
	.zero		1


	//   ....[56]....
        /*0468*/ 	.word	0x00003730
        /*046c*/ 	.word	0x000000ff
        /*0470*/ 	.word	0x00000000
        /*0474*/ 	.short	0x010a
        /*0476*/ 	.byte	0x05
	.zero		1


	//   ....[57]....
        /*0478*/ 	.word	0x000037c0
        /*047c*/ 	.word	0x000000ff
        /*0480*/ 	.word	0x00000000
        /*0484*/ 	.short	0x010a
        /*0486*/ 	.byte	0x05
	.zero		1


	//   ....[58]....
        /*0488*/ 	.word	0x00003850
        /*048c*/ 	.word	0x000000ff
        /*0490*/ 	.word	0x00000000
        /*0494*/ 	.short	0x010a
        /*0496*/ 	.byte	0x04
	.zero		1


	//   ....[59]....
        /*0498*/ 	.word	0x00003cf0
        /*049c*/ 	.word	0x00000007
        /*04a0*/ 	.word	0x00000050
        /*04a4*/ 	.short	0x010a
        /*04a6*/ 	.byte	0xff
	.zero		1


	//   ....[60]....
        /*04a8*/ 	.word	0x00003e60
        /*04ac*/ 	.word	0x00000000
        /*04b0*/ 	.word	0x00000000
        /*04b4*/ 	.short	0x0101
        /*04b6*/ 	.byte	0xff
	.zero		1


	//   ....[61]....
        /*04b8*/ 	.word	0x000042d0
        /*04bc*/ 	.word	0x000000ff
        /*04c0*/ 	.word	0x00000048
        /*04c4*/ 	.short	0x010a
        /*04c6*/ 	.byte	0x11
	.zero		1


	//   ....[62]....
        /*04c8*/ 	.word	0x00004450
        /*04cc*/ 	.word	0x000000ff
        /*04d0*/ 	.word	0x00000038
        /*04d4*/ 	.short	0x010a
        /*04d6*/ 	.byte	0x11
	.zero		1


	//   ....[63]....
        /*04d8*/ 	.word	0x00004660
        /*04dc*/ 	.word	0x000000ff
        /*04e0*/ 	.word	0x00000030
        /*04e4*/ 	.short	0x010b
        /*04e6*/ 	.byte	0x11
	.zero		1


	//   ....[64]....
        /*04e8*/ 	.word	0x00004670
        /*04ec*/ 	.word	0x000000ff
        /*04f0*/ 	.word	0x00000000
        /*04f4*/ 	.short	0x0101
        /*04f6*/ 	.byte	0x1b
	.zero		1


	//   ....[65]....
        /*04f8*/ 	.word	0x000046b0
        /*04fc*/ 	.word	0x00000000
        /*0500*/ 	.word	0x00000038
        /*0504*/ 	.short	0x010a
        /*0506*/ 	.byte	0xff
	.zero		1


	//   ....[66]....
        /*0508*/ 	.word	0x000049c0
        /*050c*/ 	.word	0x00000003
        /*0510*/ 	.word	0x00000050
        /*0514*/ 	.short	0x010a
        /*0516*/ 	.byte	0xff
	.zero		1


	//   ....[67]....
        /*0518*/ 	.word	0x00004b40
        /*051c*/ 	.word	0x00000000
        /*0520*/ 	.word	0x00000000
        /*0524*/ 	.short	0x0101
        /*0526*/ 	.byte	0xff
	.zero		1


	//   ....[68]....
        /*0528*/ 	.word	0x000055e0
        /*052c*/ 	.word	0x000000ff
        /*0530*/ 	.word	0x00000030
        /*0534*/ 	.short	0x010a
        /*0536*/ 	.byte	0x2c
	.zero		1


	//   ....[69]....
        /*0538*/ 	.word	0x000055f0
        /*053c*/ 	.word	0x00000016
        /*0540*/ 	.word	0x00000070
        /*0544*/ 	.short	0x010a
        /*0546*/ 	.byte	0xff
	.zero		1


	//   ....[70]....
        /*0548*/ 	.word	0x00005780
        /*054c*/ 	.word	0x000000ff
        /*0550*/ 	.word	0x00000030
        /*0554*/ 	.short	0x010a
        /*0556*/ 	.byte	0x2c
	.zero		1


	//   ....[71]....
        /*0558*/ 	.word	0x00005880
        /*055c*/ 	.word	0x000000ff
        /*0560*/ 	.word	0x00000000
        /*0564*/ 	.short	0x0101
        /*0566*/ 	.byte	0x04
	.zero		1


	//   ....[72]....
        /*0568*/ 	.word	0x000058e0
        /*056c*/ 	.word	0x00000016
        /*0570*/ 	.word	0x00000070
        /*0574*/ 	.short	0x010a
        /*0576*/ 	.byte	0xff
	.zero		1


	//   ....[73]....
        /*0578*/ 	.word	0x00005f40
        /*057c*/ 	.word	0x000000ff
        /*0580*/ 	.word	0x00000000
        /*0584*/ 	.short	0x0101
        /*0586*/ 	.byte	0x04
	.zero		1


	//   ....[74]....
        /*0588*/ 	.word	0x00006d40
        /*058c*/ 	.word	0x00000000
        /*0590*/ 	.word	0x000000c0
        /*0594*/ 	.short	0x010a
        /*0596*/ 	.byte	0xff
	.zero		1


	//   ....[75]....
        /*0598*/ 	.word	0x00006da0
        /*059c*/ 	.word	0x00000000
        /*05a0*/ 	.word	0x00000018
        /*05a4*/ 	.short	0x010a
        /*05a6*/ 	.byte	0xff
	.zero		1


	//   ....[76]....
        /*05a8*/ 	.word	0x00006e00
        /*05ac*/ 	.word	0x00000000
        /*05b0*/ 	.word	0x00000018
        /*05b4*/ 	.short	0x010a
        /*05b6*/ 	.byte	0xff
	.zero		1


	//   ....[77]....
        /*05b8*/ 	.word	0x00006e50
        /*05bc*/ 	.word	0x00000003
        /*05c0*/ 	.word	0x00000050
        /*05c4*/ 	.short	0x010a
        /*05c6*/ 	.byte	0xff
	.zero		1


	//   ....[78]....
        /*05c8*/ 	.word	0x00006eb0
        /*05cc*/ 	.word	0x00000000
        /*05d0*/ 	.word	0x00000000
        /*05d4*/ 	.short	0x010a
        /*05d6*/ 	.byte	0xff
	.zero		1


	//   ....[79]....
        /*05d8*/ 	.word	0x00006f10
        /*05dc*/ 	.word	0x00000000
        /*05e0*/ 	.word	0x00000000
        /*05e4*/ 	.short	0x010a
        /*05e6*/ 	.byte	0xff
	.zero		1


	//   ....[80]....
        /*05e8*/ 	.word	0x00006f60
        /*05ec*/ 	.word	0x00000002
        /*05f0*/ 	.word	0x000000b0
        /*05f4*/ 	.short	0x010a
        /*05f6*/ 	.byte	0xff
	.zero		1


	//   ....[81]....
        /*05f8*/ 	.word	0x00006fc0
        /*05fc*/ 	.word	0x00000002
        /*0600*/ 	.word	0x00000060
        /*0604*/ 	.short	0x010a
        /*0606*/ 	.byte	0xff
	.zero		1


	//   ....[82]....
        /*0608*/ 	.word	0x00007010
        /*060c*/ 	.word	0x00000002
        /*0610*/ 	.word	0x00000050
        /*0614*/ 	.short	0x010a
        /*0616*/ 	.byte	0xff
	.zero		1


	//   ....[83]....
        /*0618*/ 	.word	0x00007070
        /*061c*/ 	.word	0x00000000
        /*0620*/ 	.word	0x00000060
        /*0624*/ 	.short	0x010a
        /*0626*/ 	.byte	0xff
	.zero		1


	//   ....[84]....
        /*0628*/ 	.word	0x000070c0
        /*062c*/ 	.word	0x00000000
        /*0630*/ 	.word	0x00000050
        /*0634*/ 	.short	0x010a
        /*0636*/ 	.byte	0xff
	.zero		1


	//   ....[85]....
        /*0638*/ 	.word	0x00007120
        /*063c*/ 	.word	0x00000002
        /*0640*/ 	.word	0x00000090
        /*0644*/ 	.short	0x010a
        /*0646*/ 	.byte	0xff
	.zero		1


	//   ....[86]....
        /*0648*/ 	.word	0x00007180
        /*064c*/ 	.word	0x00000000
        /*0650*/ 	.word	0x00000000
        /*0654*/ 	.short	0x010a
        /*0656*/ 	.byte	0xff
	.zero		1


	//   ....[87]....
        /*0658*/ 	.word	0x000071e0
        /*065c*/ 	.word	0x00000000
        /*0660*/ 	.word	0x00000000
        /*0664*/ 	.short	0x010a
        /*0666*/ 	.byte	0xff
	.zero		1


	//   ....[88]....
        /*0668*/ 	.word	0x00007240
        /*066c*/ 	.word	0x00000000
        /*0670*/ 	.word	0x00000000
        /*0674*/ 	.short	0x010a
        /*0676*/ 	.byte	0xff
	.zero		1


	//   ....[89]....
        /*0678*/ 	.word	0x000072a0
        /*067c*/ 	.word	0x00000000
        /*0680*/ 	.word	0x00000000
        /*0684*/ 	.short	0x010a
        /*0686*/ 	.byte	0xff
	.zero		1


	//   ....[90]....
        /*0688*/ 	.word	0x00007300
        /*068c*/ 	.word	0x00000000
        /*0690*/ 	.word	0x00000000
        /*0694*/ 	.short	0x010a
        /*0696*/ 	.byte	0xff
	.zero		1


	//   ....[91]....
        /*0698*/ 	.word	0x00007350
        /*069c*/ 	.word	0x00000007
        /*06a0*/ 	.word	0x00000050
        /*06a4*/ 	.short	0x010a
        /*06a6*/ 	.byte	0xff
	.zero		1


	//   ....[92]....
        /*06a8*/ 	.word	0x000073b0
        /*06ac*/ 	.word	0x00000000
        /*06b0*/ 	.word	0x00000048
        /*06b4*/ 	.short	0x010a
        /*06b6*/ 	.byte	0xff
	.zero		1


	//   ....[93]....
        /*06b8*/ 	.word	0x00007410
        /*06bc*/ 	.word	0x00000000
        /*06c0*/ 	.word	0x00000038
        /*06c4*/ 	.short	0x010a
        /*06c6*/ 	.byte	0xff
	.zero		1


	//   ....[94]....
        /*06c8*/ 	.word	0x00007460
        /*06cc*/ 	.word	0x00000003
        /*06d0*/ 	.word	0x00000050
        /*06d4*/ 	.short	0x010a
        /*06d6*/ 	.byte	0xff
	.zero		1


	//   ....[95]....
        /*06d8*/ 	.word	0x000074c0
        /*06dc*/ 	.word	0x00000000
        /*06e0*/ 	.word	0x00000030
        /*06e4*/ 	.short	0x010a
        /*06e6*/ 	.byte	0xff
	.zero		1


	//   ....[96]....
        /*06e8*/ 	.word	0x00007510
        /*06ec*/ 	.word	0x00000016
        /*06f0*/ 	.word	0x00000070
        /*06f4*/ 	.short	0x010a
        /*06f6*/ 	.byte	0xff
	.zero		1


	//----- nvinfo : EIATTR_NUM_MBARRIERS
	.align		4
.L_47:
        /*06f8*/ 	.byte	0x03, 0x38
        /*06fa*/ 	.short	0x001a


	//----- nvinfo : EIATTR_EXIT_INSTR_OFFSETS
	.align		4
        /*06fc*/ 	.byte	0x04, 0x1c
        /*06fe*/ 	.short	(.L_49 - .L_48)


	//   ....[0]....
.L_48:
        /*0700*/ 	.word	0x000027a0


	//   ....[1]....
        /*0704*/ 	.word	0x00002c90


	//   ....[2]....
        /*0708*/ 	.word	0x00002cf0


	//   ....[3]....
        /*070c*/ 	.word	0x00003ab0


	//   ....[4]....
        /*0710*/ 	.word	0x000046e0


	//   ....[5]....
        /*0714*/ 	.word	0x00004720


	//   ....[6]....
        /*0718*/ 	.word	0x00006d30


	//----- nvinfo : EIATTR_MAX_THREADS
	.align		4
.L_49:
        /*071c*/ 	.byte	0x04, 0x05
        /*071e*/ 	.short	(.L_51 - .L_50)
.L_50:
        /*0720*/ 	.word	0x00000100
        /*0724*/ 	.word	0x00000001
        /*0728*/ 	.word	0x00000001


	//----- nvinfo : EIATTR_CRS_STACK_SIZE
	.align		4
.L_51:
        /*072c*/ 	.byte	0x04, 0x1e
        /*072e*/ 	.short	(.L_53 - .L_52)
.L_52:
        /*0730*/ 	.word	0x00000000


	//----- nvinfo : EIATTR_CBANK_PARAM_SIZE
	.align		4
.L_53:
        /*0734*/ 	.byte	0x03, 0x19
        /*0736*/ 	.short	0x0800


	//----- nvinfo : EIATTR_PARAM_CBANK
	.align		4
        /*0738*/ 	.byte	0x04, 0x0a
        /*073a*/ 	.short	(.L_55 - .L_54)
	.align		4
.L_54:
        /*073c*/ 	.word	index@(.nv.constant0._ZN7cutlass13device_kernelINS_4gemm6kernel13GemmUniversalIN4cute5tupleIJiiiiEEENS1_10collective13CollectiveMmaINS1_35MainloopSm100TmaUmmaWarpSpecializedILi3ELi2ELi4ENS5_IJNS4_1CILi1EEENSA_ILi2EEESB_EEEEENS5_IJNSA_ILi128EEENSA_ILi64EEENSA_ILi32EEEEEENS_12float_e4m3_tENS5_IJlSB_lEEESJ_SK_NS4_8TiledMMAINS4_8MMA_AtomIJNS4_10MMA_TraitsINS4_19SM100_MMA_F8F6F4_SSEJSJ_SJ_fSF_SG_NS4_17integral_constantINS4_4UMMA5MajorELSR_0EEESS_NSP_INSQ_7ScaleInELST_0EEESU_EEEEEENS4_6LayoutINS5_IJSB_SB_SB_EEENS5_IJNSA_ILi0EEESZ_SZ_EEEEENS5_IJNS4_10UnderscoreES12_S12_EEEEENS4_23SM90_TMA_LOAD_MULTICASTENS4_14ComposedLayoutINS4_7SwizzleILi1ELi4ELi3EEENS4_18smem_ptr_flag_bitsILi8EEENSX_INS5_IJNSA_ILi8EEESH_EEENS5_IJSH_SB_EEEEEEEvNS4_8identityENS4_13SM90_TMA_LOADES1F_vS1G_EENS_8epilogue10collective18CollectiveEpilogueINS1J_23Sm100TmaWarpSpecializedILi1ELi1ELi64ELb0ELb0EEEJSI_NS5_IJNSX_ISF_SB_EENSX_ISG_SB_EEEEESJ_SK_SJ_SK_NS1J_6fusion15FusionCallbacksIS1N_NS1R_17LinearCombinationISJ_fSJ_fLNS_15FloatRoundStyleE2EEESI_S1Q_JEEENS4_5SM1004TMEM4LOAD26SM100_TMEM_LOAD_32dp32b64xES1H_NS16_INS17_ILi2ELi4ELi3EEES1A_NSX_INS5_IJS1B_SG_EEENS5_IJSG_SB_EEEEEEENS4_39AutoVectorizingCopyWithAssumedAlignmentILi128EEENS4_14SM90_TMA_STOREES25_S27_S27_EEEvvEEEEvNT_6ParamsE)
        /*0740*/ 	.short	0x0380
        /*0742*/ 	.short	0x0800


	//----- nvinfo : EIATTR_SW_WAR
	.align		4
.L_55:
        /*0744*/ 	.byte	0x04, 0x36
        /*0746*/ 	.short	(.L_57 - .L_56)
.L_56:
        /*0748*/ 	.word	0x00000008
.L_57:


//--------------------- .nv.callgraph             --------------------------
	.section	.nv.callgraph,"",@"SHT_CUDA_CALLGRAPH"
	.align	4
	.sectionentsize	8
	.align		4
        /*0000*/ 	.word	0x00000000
	.align		4
        /*0004*/ 	.word	0xffffffff
	.align		4
        /*0008*/ 	.word	index@(_ZN7cutlass13device_kernelINS_4gemm6kernel13GemmUniversalIN4cute5tupleIJiiiiEEENS1_10collective13CollectiveMmaINS1_35MainloopSm100TmaUmmaWarpSpecializedILi3ELi2ELi4ENS5_IJNS4_1CILi1EEENSA_ILi2EEESB_EEEEENS5_IJNSA_ILi128EEENSA_ILi64EEENSA_ILi32EEEEEENS_12float_e4m3_tENS5_IJlSB_lEEESJ_SK_NS4_8TiledMMAINS4_8MMA_AtomIJNS4_10MMA_TraitsINS4_19SM100_MMA_F8F6F4_SSEJSJ_SJ_fSF_SG_NS4_17integral_constantINS4_4UMMA5MajorELSR_0EEESS_NSP_INSQ_7ScaleInELST_0EEESU_EEEEEENS4_6LayoutINS5_IJSB_SB_SB_EEENS5_IJNSA_ILi0EEESZ_SZ_EEEEENS5_IJNS4_10UnderscoreES12_S12_EEEEENS4_23SM90_TMA_LOAD_MULTICASTENS4_14ComposedLayoutINS4_7SwizzleILi1ELi4ELi3EEENS4_18smem_ptr_flag_bitsILi8EEENSX_INS5_IJNSA_ILi8EEESH_EEENS5_IJSH_SB_EEEEEEEvNS4_8identityENS4_13SM90_TMA_LOADES1F_vS1G_EENS_8epilogue10collective18CollectiveEpilogueINS1J_23Sm100TmaWarpSpecializedILi1ELi1ELi64ELb0ELb0EEEJSI_NS5_IJNSX_ISF_SB_EENSX_ISG_SB_EEEEESJ_SK_SJ_SK_NS1J_6fusion15FusionCallbacksIS1N_NS1R_17LinearCombinationISJ_fSJ_fLNS_15FloatRoundStyleE2EEESI_S1Q_JEEENS4_5SM1004TMEM4LOAD26SM100_TMEM_LOAD_32dp32b64xES1H_NS16_INS17_ILi2ELi4ELi3EEES1A_NSX_INS5_IJS1B_SG_EEENS5_IJSG_SB_EEEEEEENS4_39AutoVectorizingCopyWithAssumedAlignmentILi128EEENS4_14SM90_TMA_STOREES25_S27_S27_EEEvvEEEEvNT_6ParamsE)
	.align		4
        /*000c*/ 	.word	index@(__assertfail)
	.align		4
        /*0010*/ 	.word	0x00000000
	.align		4
        /*0014*/ 	.word	0xfffffffe
	.align		4
        /*0018*/ 	.word	0x00000000
	.align		4
        /*001c*/ 	.word	0xfffffffd
	.align		4
        /*0020*/ 	.word	0x00000000
	.align		4
        /*0024*/ 	.word	0xfffffffc


//--------------------- .nv.constant4             --------------------------
	.section	.nv.constant4,"a",@progbits
	.align	8
	.align		8
.nv.constant4:
        /*0000*/ 	.dword	__assertfail
	.align		8
        /*0008*/ 	.dword	__unnamed_1
	.align		8
        /*0010*/ 	.dword	__unnamed_2
	.align		8
        /*0018*/ 	.dword	_ZN39_INTERNAL_b50880e0_4_k_cu_47ad51a4_70144cuda3std3__45__cpo5beginE
	.align		8
        /*0020*/ 	.dword	_ZN39_INTERNAL_b50880e0_4_k_cu_47ad51a4_70144cuda3std3__45__cpo3endE
	.align		8
        /*0028*/ 	.dword	_ZN39_INTERNAL_b50880e0_4_k_cu_47ad51a4_70144cuda3std3__45__cpo6cbeginE
	.align		8
        /*0030*/ 	.dword	_ZN39_INTERNAL_b50880e0_4_k_cu_47ad51a4_70144cuda3std3__45__cpo4cendE
	.align		8
        /*0038*/ 	.dword	_ZN39_INTERNAL_b50880e0_4_k_cu_47ad51a4_70144cuda3std3__441_GLOBAL__N__b50880e0_4_k_cu_47ad51a4_70146ignoreE
	.align		8
        /*0040*/ 	.dword	_ZN39_INTERNAL_b50880e0_4_k_cu_47ad51a4_70144cuda3std3__419piecewise_constructE
	.align		8
        /*0048*/ 	.dword	_ZN39_INTERNAL_b50880e0_4_k_cu_47ad51a4_70144cuda3std3__48in_placeE
	.align		8
        /*0050*/ 	.dword	_ZN39_INTERNAL_b50880e0_4_k_cu_47ad51a4_70144cuda3std6ranges3__45__cpo4swapE
	.align		8
        /*0058*/ 	.dword	_ZN39_INTERNAL_b50880e0_4_k_cu_47ad51a4_70144cuda3std6ranges3__45__cpo9iter_moveE
	.align		8
        /*0060*/ 	.dword	_ZN39_INTERNAL_b50880e0_4_k_cu_47ad51a4_70144cute7productE
	.align		8
        /*0068*/ 	.dword	_ZN39_INTERNAL_b50880e0_4_k_cu_47ad51a4_70144cute1_E
	.align		8
        /*0070*/ 	.dword	$str$25
	.align		8
        /*0078*/ 	.dword	$str$26
	.align		8
        /*0080*/ 	.dword	$str$27
	.align		8
        /*0088*/ 	.dword	$str$28


//--------------------- .text._ZN7cutlass13device_kernelINS_4gemm6kernel13GemmUniversalIN4cute5tupleIJiiiiEEENS1_10collective13CollectiveMmaINS1_35MainloopSm100TmaUmmaWarpSpecializedILi3ELi2ELi4ENS5_IJNS4_1CILi1EEENSA_ILi2EEESB_EEEEENS5_IJNSA_ILi128EEENSA_ILi64EEENSA_ILi32EEEEEENS_12float_e4m3_tENS5_IJlSB_lEEESJ_SK_NS4_8TiledMMAINS4_8MMA_AtomIJNS4_10MMA_TraitsINS4_19SM100_MMA_F8F6F4_SSEJSJ_SJ_fSF_SG_NS4_17integral_constantINS4_4UMMA5MajorELSR_0EEESS_NSP_INSQ_7ScaleInELST_0EEESU_EEEEEENS4_6LayoutINS5_IJSB_SB_SB_EEENS5_IJNSA_ILi0EEESZ_SZ_EEEEENS5_IJNS4_10UnderscoreES12_S12_EEEEENS4_23SM90_TMA_LOAD_MULTICASTENS4_14ComposedLayoutINS4_7SwizzleILi1ELi4ELi3EEENS4_18smem_ptr_flag_bitsILi8EEENSX_INS5_IJNSA_ILi8EEESH_EEENS5_IJSH_SB_EEEEEEEvNS4_8identityENS4_13SM90_TMA_LOADES1F_vS1G_EENS_8epilogue10collective18CollectiveEpilogueINS1J_23Sm100TmaWarpSpecializedILi1ELi1ELi64ELb0ELb0EEEJSI_NS5_IJNSX_ISF_SB_EENSX_ISG_SB_EEEEESJ_SK_SJ_SK_NS1J_6fusion15FusionCallbacksIS1N_NS1R_17LinearCombinationISJ_fSJ_fLNS_15FloatRoundStyleE2EEESI_S1Q_JEEENS4_5SM1004TMEM4LOAD26SM100_TMEM_LOAD_32dp32b64xES1H_NS16_INS17_ILi2ELi4ELi3EEES1A_NSX_INS5_IJS1B_SG_EEENS5_IJSG_SB_EEEEEEENS4_39AutoVectorizingCopyWithAssumedAlignmentILi128EEENS4_14SM90_TMA_STOREES25_S27_S27_EEEvvEEEEvNT_6ParamsE --------------------------
	.section	.text._ZN7cutlass13device_kernelINS_4gemm6kernel13GemmUniversalIN4cute5tupleIJiiiiEEENS1_10collective13CollectiveMmaINS1_35MainloopSm100TmaUmmaWarpSpecializedILi3ELi2ELi4ENS5_IJNS4_1CILi1EEENSA_ILi2EEESB_EEEEENS5_IJNSA_ILi128EEENSA_ILi64EEENSA_ILi32EEEEEENS_12float_e4m3_tENS5_IJlSB_lEEESJ_SK_NS4_8TiledMMAINS4_8MMA_AtomIJNS4_10MMA_TraitsINS4_19SM100_MMA_F8F6F4_SSEJSJ_SJ_fSF_SG_NS4_17integral_constantINS4_4UMMA5MajorELSR_0EEESS_NSP_INSQ_7ScaleInELST_0EEESU_EEEEEENS4_6LayoutINS5_IJSB_SB_SB_EEENS5_IJNSA_ILi0EEESZ_SZ_EEEEENS5_IJNS4_10UnderscoreES12_S12_EEEEENS4_23SM90_TMA_LOAD_MULTICASTENS4_14ComposedLayoutINS4_7SwizzleILi1ELi4ELi3EEENS4_18smem_ptr_flag_bitsILi8EEENSX_INS5_IJNSA_ILi8EEESH_EEENS5_IJSH_SB_EEEEEEEvNS4_8identityENS4_13SM90_TMA_LOADES1F_vS1G_EENS_8epilogue10collective18CollectiveEpilogueINS1J_23Sm100TmaWarpSpecializedILi1ELi1ELi64ELb0ELb0EEEJSI_NS5_IJNSX_ISF_SB_EENSX_ISG_SB_EEEEESJ_SK_SJ_SK_NS1J_6fusion15FusionCallbacksIS1N_NS1R_17LinearCombinationISJ_fSJ_fLNS_15FloatRoundStyleE2EEESI_S1Q_JEEENS4_5SM1004TMEM4LOAD26SM100_TMEM_LOAD_32dp32b64xES1H_NS16_INS17_ILi2ELi4ELi3EEES1A_NSX_INS5_IJS1B_SG_EEENS5_IJSG_SB_EEEEEEENS4_39AutoVectorizingCopyWithAssumedAlignmentILi128EEENS4_14SM90_TMA_STOREES25_S27_S27_EEEvvEEEEvNT_6ParamsE,"ax",@progbits
	.align	128
.text._ZN7cutlass13device_kernelINS_4gemm6kernel13GemmUniversalIN4cute5tupleIJiiiiEEENS1_10collective13CollectiveMmaINS1_35MainloopSm100TmaUmmaWarpSpecializedILi3ELi2ELi4ENS5_IJNS4_1CILi1EEENSA_ILi2EEESB_EEEEENS5_IJNSA_ILi128EEENSA_ILi64EEENSA_ILi32EEEEEENS_12float_e4m3_tENS5_IJlSB_lEEESJ_SK_NS4_8TiledMMAINS4_8MMA_AtomIJNS4_10MMA_TraitsINS4_19SM100_MMA_F8F6F4_SSEJSJ_SJ_fSF_SG_NS4_17integral_constantINS4_4UMMA5MajorELSR_0EEESS_NSP_INSQ_7ScaleInELST_0EEESU_EEEEEENS4_6LayoutINS5_IJSB_SB_SB_EEENS5_IJNSA_ILi0EEESZ_SZ_EEEEENS5_IJNS4_10UnderscoreES12_S12_EEEEENS4_23SM90_TMA_LOAD_MULTICASTENS4_14ComposedLayoutINS4_7SwizzleILi1ELi4ELi3EEENS4_18smem_ptr_flag_bitsILi8EEENSX_INS5_IJNSA_ILi8EEESH_EEENS5_IJSH_SB_EEEEEEEvNS4_8identityENS4_13SM90_TMA_LOADES1F_vS1G_EENS_8epilogue10collective18CollectiveEpilogueINS1J_23Sm100TmaWarpSpecializedILi1ELi1ELi64ELb0ELb0EEEJSI_NS5_IJNSX_ISF_SB_EENSX_ISG_SB_EEEEESJ_SK_SJ_SK_NS1J_6fusion15FusionCallbacksIS1N_NS1R_17LinearCombinationISJ_fSJ_fLNS_15FloatRoundStyleE2EEESI_S1Q_JEEENS4_5SM1004TMEM4LOAD26SM100_TMEM_LOAD_32dp32b64xES1H_NS16_INS17_ILi2ELi4ELi3EEES1A_NSX_INS5_IJS1B_SG_EEENS5_IJSG_SB_EEEEEEENS4_39AutoVectorizingCopyWithAssumedAlignmentILi128EEENS4_14SM90_TMA_STOREES25_S27_S27_EEEvvEEEEvNT_6ParamsE:
        .type           _ZN7cutlass13device_kernelINS_4gemm6kernel13GemmUniversalIN4cute5tupleIJiiiiEEENS1_10collective13CollectiveMmaINS1_35MainloopSm100TmaUmmaWarpSpecializedILi3ELi2ELi4ENS5_IJNS4_1CILi1EEENSA_ILi2EEESB_EEEEENS5_IJNSA_ILi128EEENSA_ILi64EEENSA_ILi32EEEEEENS_12float_e4m3_tENS5_IJlSB_lEEESJ_SK_NS4_8TiledMMAINS4_8MMA_AtomIJNS4_10MMA_TraitsINS4_19SM100_MMA_F8F6F4_SSEJSJ_SJ_fSF_SG_NS4_17integral_constantINS4_4UMMA5MajorELSR_0EEESS_NSP_INSQ_7ScaleInELST_0EEESU_EEEEEENS4_6LayoutINS5_IJSB_SB_SB_EEENS5_IJNSA_ILi0EEESZ_SZ_EEEEENS5_IJNS4_10UnderscoreES12_S12_EEEEENS4_23SM90_TMA_LOAD_MULTICASTENS4_14ComposedLayoutINS4_7SwizzleILi1ELi4ELi3EEENS4_18smem_ptr_flag_bitsILi8EEENSX_INS5_IJNSA_ILi8EEESH_EEENS5_IJSH_SB_EEEEEEEvNS4_8identityENS4_13SM90_TMA_LOADES1F_vS1G_EENS_8epilogue10collective18CollectiveEpilogueINS1J_23Sm100TmaWarpSpecializedILi1ELi1ELi64ELb0ELb0EEEJSI_NS5_IJNSX_ISF_SB_EENSX_ISG_SB_EEEEESJ_SK_SJ_SK_NS1J_6fusion15FusionCallbacksIS1N_NS1R_17LinearCombinationISJ_fSJ_fLNS_15FloatRoundStyleE2EEESI_S1Q_JEEENS4_5SM1004TMEM4LOAD26SM100_TMEM_LOAD_32dp32b64xES1H_NS16_INS17_ILi2ELi4ELi3EEES1A_NSX_INS5_IJS1B_SG_EEENS5_IJSG_SB_EEEEEEENS4_39AutoVectorizingCopyWithAssumedAlignmentILi128EEENS4_14SM90_TMA_STOREES25_S27_S27_EEEvvEEEEvNT_6ParamsE,@function
        .size           _ZN7cutlass13device_kernelINS_4gemm6kernel13GemmUniversalIN4cute5tupleIJiiiiEEENS1_10collective13CollectiveMmaINS1_35MainloopSm100TmaUmmaWarpSpecializedILi3ELi2ELi4ENS5_IJNS4_1CILi1EEENSA_ILi2EEESB_EEEEENS5_IJNSA_ILi128EEENSA_ILi64EEENSA_ILi32EEEEEENS_12float_e4m3_tENS5_IJlSB_lEEESJ_SK_NS4_8TiledMMAINS4_8MMA_AtomIJNS4_10MMA_TraitsINS4_19SM100_MMA_F8F6F4_SSEJSJ_SJ_fSF_SG_NS4_17integral_constantINS4_4UMMA5MajorELSR_0EEESS_NSP_INSQ_7ScaleInELST_0EEESU_EEEEEENS4_6LayoutINS5_IJSB_SB_SB_EEENS5_IJNSA_ILi0EEESZ_SZ_EEEEENS5_IJNS4_10UnderscoreES12_S12_EEEEENS4_23SM90_TMA_LOAD_MULTICASTENS4_14ComposedLayoutINS4_7SwizzleILi1ELi4ELi3EEENS4_18smem_ptr_flag_bitsILi8EEENSX_INS5_IJNSA_ILi8EEESH_EEENS5_IJSH_SB_EEEEEEEvNS4_8identityENS4_13SM90_TMA_LOADES1F_vS1G_EENS_8epilogue10collective18CollectiveEpilogueINS1J_23Sm100TmaWarpSpecializedILi1ELi1ELi64ELb0ELb0EEEJSI_NS5_IJNSX_ISF_SB_EENSX_ISG_SB_EEEEESJ_SK_SJ_SK_NS1J_6fusion15FusionCallbacksIS1N_NS1R_17LinearCombinationISJ_fSJ_fLNS_15FloatRoundStyleE2EEESI_S1Q_JEEENS4_5SM1004TMEM4LOAD26SM100_TMEM_LOAD_32dp32b64xES1H_NS16_INS17_ILi2ELi4ELi3EEES1A_NSX_INS5_IJS1B_SG_EEENS5_IJSG_SB_EEEEEEENS4_39AutoVectorizingCopyWithAssumedAlignmentILi128EEENS4_14SM90_TMA_STOREES25_S27_S27_EEEvvEEEEvNT_6ParamsE,(.L_x_132 - _ZN7cutlass13device_kernelINS_4gemm6kernel13GemmUniversalIN4cute5tupleIJiiiiEEENS1_10collective13CollectiveMmaINS1_35MainloopSm100TmaUmmaWarpSpecializedILi3ELi2ELi4ENS5_IJNS4_1CILi1EEENSA_ILi2EEESB_EEEEENS5_IJNSA_ILi128EEENSA_ILi64EEENSA_ILi32EEEEEENS_12float_e4m3_tENS5_IJlSB_lEEESJ_SK_NS4_8TiledMMAINS4_8MMA_AtomIJNS4_10MMA_TraitsINS4_19SM100_MMA_F8F6F4_SSEJSJ_SJ_fSF_SG_NS4_17integral_constantINS4_4UMMA5MajorELSR_0EEESS_NSP_INSQ_7ScaleInELST_0EEESU_EEEEEENS4_6LayoutINS5_IJSB_SB_SB_EEENS5_IJNSA_ILi0EEESZ_SZ_EEEEENS5_IJNS4_10UnderscoreES12_S12_EEEEENS4_23SM90_TMA_LOAD_MULTICASTENS4_14ComposedLayoutINS4_7SwizzleILi1ELi4ELi3EEENS4_18smem_ptr_flag_bitsILi8EEENSX_INS5_IJNSA_ILi8EEESH_EEENS5_IJSH_SB_EEEEEEEvNS4_8identityENS4_13SM90_TMA_LOADES1F_vS1G_EENS_8epilogue10collective18CollectiveEpilogueINS1J_23Sm100TmaWarpSpecializedILi1ELi1ELi64ELb0ELb0EEEJSI_NS5_IJNSX_ISF_SB_EENSX_ISG_SB_EEEEESJ_SK_SJ_SK_NS1J_6fusion15FusionCallbacksIS1N_NS1R_17LinearCombinationISJ_fSJ_fLNS_15FloatRoundStyleE2EEESI_S1Q_JEEENS4_5SM1004TMEM4LOAD26SM100_TMEM_LOAD_32dp32b64xES1H_NS16_INS17_ILi2ELi4ELi3EEES1A_NSX_INS5_IJS1B_SG_EEENS5_IJSG_SB_EEEEEEENS4_39AutoVectorizingCopyWithAssumedAlignmentILi128EEENS4_14SM90_TMA_STOREES25_S27_S27_EEEvvEEEEvNT_6ParamsE)
        .other          _ZN7cutlass13device_kernelINS_4gemm6kernel13GemmUniversalIN4cute5tupleIJiiiiEEENS1_10collective13CollectiveMmaINS1_35MainloopSm100TmaUmmaWarpSpecializedILi3ELi2ELi4ENS5_IJNS4_1CILi1EEENSA_ILi2EEESB_EEEEENS5_IJNSA_ILi128EEENSA_ILi64EEENSA_ILi32EEEEEENS_12float_e4m3_tENS5_IJlSB_lEEESJ_SK_NS4_8TiledMMAINS4_8MMA_AtomIJNS4_10MMA_TraitsINS4_19SM100_MMA_F8F6F4_SSEJSJ_SJ_fSF_SG_NS4_17integral_constantINS4_4UMMA5MajorELSR_0EEESS_NSP_INSQ_7ScaleInELST_0EEESU_EEEEEENS4_6LayoutINS5_IJSB_SB_SB_EEENS5_IJNSA_ILi0EEESZ_SZ_EEEEENS5_IJNS4_10UnderscoreES12_S12_EEEEENS4_23SM90_TMA_LOAD_MULTICASTENS4_14ComposedLayoutINS4_7SwizzleILi1ELi4ELi3EEENS4_18smem_ptr_flag_bitsILi8EEENSX_INS5_IJNSA_ILi8EEESH_EEENS5_IJSH_SB_EEEEEEEvNS4_8identityENS4_13SM90_TMA_LOADES1F_vS1G_EENS_8epilogue10collective18CollectiveEpilogueINS1J_23Sm100TmaWarpSpecializedILi1ELi1ELi64ELb0ELb0EEEJSI_NS5_IJNSX_ISF_SB_EENSX_ISG_SB_EEEEESJ_SK_SJ_SK_NS1J_6fusion15FusionCallbacksIS1N_NS1R_17LinearCombinationISJ_fSJ_fLNS_15FloatRoundStyleE2EEESI_S1Q_JEEENS4_5SM1004TMEM4LOAD26SM100_TMEM_LOAD_32dp32b64xES1H_NS16_INS17_ILi2ELi4ELi3EEES1A_NSX_INS5_IJS1B_SG_EEENS5_IJSG_SB_EEEEEEENS4_39AutoVectorizingCopyWithAssumedAlignmentILi128EEENS4_14SM90_TMA_STOREES25_S27_S27_EEEvvEEEEvNT_6ParamsE,@"STO_CUDA_ENTRY STV_DEFAULT"
_ZN7cutlass13device_kernelINS_4gemm6kernel13GemmUniversalIN4cute5tupleIJiiiiEEENS1_10collective13CollectiveMmaINS1_35MainloopSm100TmaUmmaWarpSpecializedILi3ELi2ELi4ENS5_IJNS4_1CILi1EEENSA_ILi2EEESB_EEEEENS5_IJNSA_ILi128EEENSA_ILi64EEENSA_ILi32EEEEEENS_12float_e4m3_tENS5_IJlSB_lEEESJ_SK_NS4_8TiledMMAINS4_8MMA_AtomIJNS4_10MMA_TraitsINS4_19SM100_MMA_F8F6F4_SSEJSJ_SJ_fSF_SG_NS4_17integral_constantINS4_4UMMA5MajorELSR_0EEESS_NSP_INSQ_7ScaleInELST_0EEESU_EEEEEENS4_6LayoutINS5_IJSB_SB_SB_EEENS5_IJNSA_ILi0EEESZ_SZ_EEEEENS5_IJNS4_10UnderscoreES12_S12_EEEEENS4_23SM90_TMA_LOAD_MULTICASTENS4_14ComposedLayoutINS4_7SwizzleILi1ELi4ELi3EEENS4_18smem_ptr_flag_bitsILi8EEENSX_INS5_IJNSA_ILi8EEESH_EEENS5_IJSH_SB_EEEEEEEvNS4_8identityENS4_13SM90_TMA_LOADES1F_vS1G_EENS_8epilogue10collective18CollectiveEpilogueINS1J_23Sm100TmaWarpSpecializedILi1ELi1ELi64ELb0ELb0EEEJSI_NS5_IJNSX_ISF_SB_EENSX_ISG_SB_EEEEESJ_SK_SJ_SK_NS1J_6fusion15FusionCallbacksIS1N_NS1R_17LinearCombinationISJ_fSJ_fLNS_15FloatRoundStyleE2EEESI_S1Q_JEEENS4_5SM1004TMEM4LOAD26SM100_TMEM_LOAD_32dp32b64xES1H_NS16_INS17_ILi2ELi4ELi3EEES1A_NSX_INS5_IJS1B_SG_EEENS5_IJSG_SB_EEEEEEENS4_39AutoVectorizingCopyWithAssumedAlignmentILi128EEENS4_14SM90_TMA_STOREES25_S27_S27_EEEvvEEEEvNT_6ParamsE:
[----:B------:R-:W1:Y:S01]  /*0000*/  LDC R1, c[0x0][0x37c] ;  /* 0x0000df00ff017b82 */ /* 0x000e620000000800 */
[----:B------:R-:W2:Y:S01]  /*0010*/  S2R R131, SR_TID.X ;  /* 0x0000000000837919 */ /* 0x000ea20000002100 */
[----:B------:R-:W3:Y:S01]  /*0020*/  LDCU.64 UR8, c[0x0][0x890] ;  /* 0x00011200ff0877ac */ /* 0x000ee20008000a00 */
[----:B------:R-:W-:Y:S02]  /*0030*/  PRMT R141, RZ, 0x7610, R141 ;  /* 0x00007610ff8d7816 */ /* 0x000fe4000000008d */
[----:B------:R-:W-:Y:S01]  /*0040*/  ELECT P3, URZ, PT ;  /* 0x0000000000ff782f */ /* 0x000fe20003860000 */
[----:B---3--:R-:W-:-:S04]  /*0050*/  UISETP.NE.U32.AND UP0, UPT, UR8, URZ, UPT ;  /* 0x000000ff0800728c */ /* 0x008fc8000bf05070 */
[----:B------:R-:W-:Y:S01]  /*0060*/  UISETP.NE.AND.EX UP0, UPT, UR9, URZ, UPT, UP0 ;  /* 0x000000ff0900728c */ /* 0x000fe2000bf05300 */
[----:B--2---:R-:W-:-:S05]  /*0070*/  SHF.R.U32.HI R142, RZ, 0x5, R131 ;  /* 0x00000005ff8e7819 */ /* 0x004fca0000011683 */
[----:B------:R-:W2:Y:S02]  /*0080*/  SHFL.IDX PT, R0, R142, RZ, 0x1f ;  /* 0x00001fff8e007589 */ /* 0x000ea400000e0000 */
[----:B--2---:R-:W-:Y:S01]  /*0090*/  R2UR UR22, R0 ;  /* 0x00000000001672ca */ /* 0x004fe200000e0000 */
[----:B-1----:R-:W-:-:S14]  /*00a0*/  BRA.U UP0, `(.L_x_0) ;  /* 0x0000000100307547 */ /* 0x002fdc000b800000 */
[----:B------:R-:W1:Y:S02]  /*00b0*/  LDCU.64 UR4, c[0x0][0x888] ;  /* 0x00011100ff0477ac */ /* 0x000e640008000a00 */
[----:B-1----:R-:W-:-:S04]  /*00c0*/  UISETP.NE.U32.AND UP0, UPT, UR4, URZ, UPT ;  /* 0x000000ff0400728c */ /* 0x002fc8000bf05070 */
[----:B------:R-:W-:-:S09]  /*00d0*/  UISETP.NE.AND.EX UP0, UPT, UR5, URZ, UPT, UP0 ;  /* 0x000000ff0500728c */ /* 0x000fd2000bf05300 */
[----:B------:R-:W-:Y:S05]  /*00e0*/  BRA.U !UP0, `(.L_x_1) ;  /* 0x0000000108147547 */ /* 0x000fea000b800000 */
[----:B------:R-:W1:Y:S01]  /*00f0*/  LDC.64 R2, c[0x0][0x888] ;  /* 0x00022200ff027b82 */ /* 0x000e620000000a00 */
[----:B------:R-:W1:Y:S02]  /*0100*/  LDCU.64 UR4, c[0x0][0x358] ;  /* 0x00006b00ff0477ac */ /* 0x000e640008000a00 */
[----:B-1----:R1:W5:Y:S01]  /*0110*/  LDG.E R71, desc[UR4][R2.64] ;  /* 0x0000000402477981 */ /* 0x002362000c1e1900 */
[----:B------:R-:W-:Y:S01]  /*0120*/  HFMA2 R141, -RZ, RZ, 0, 5.9604644775390625e-08 ;  /* 0x00000001ff8d7431 */ /* 0x000fe200000001ff */
[----:B------:R-:W-:Y:S05]  /*0130*/  BRA `(.L_x_0) ;  /* 0x00000000000c7947 */ /* 0x000fea0003800000 */
.L_x_1:
[----:B------:R-:W1:Y:S01]  /*0140*/  LDCU UR4, c[0x0][0x880] ;  /* 0x00011000ff0477ac */ /* 0x000e620008000800 */
[----:B------:R-:W-:Y:S01]  /*0150*/  HFMA2 R141, -RZ, RZ, 0, 5.9604644775390625e-08 ;  /* 0x00000001ff8d7431 */ /* 0x000fe200000001ff */
[----:B-1----:R-:W-:-:S07]  /*0160*/  MOV R71, UR4 ;  /* 0x0000000400477c02 */ /* 0x002fce0008000f00 */
.L_x_0:
[----:B------:R-:W2:Y:S02]  /*0170*/  LDCU.64 UR4, c[0x0][0x8b0] ;  /* 0x00011600ff0477ac */ /* 0x000ea40008000a00 */
[----:B--2---:R-:W-:-:S04]  /*0180*/  UISETP.NE.U32.AND UP0, UPT, UR4, URZ, UPT ;  /* 0x000000ff0400728c */ /* 0x004fc8000bf05070 */
[----:B------:R-:W-:-:S09]  /*0190*/  UISETP.NE.AND.EX UP0, UPT, UR5, URZ, UPT, UP0 ;  /* 0x000000ff0500728c */ /* 0x000fd2000bf05300 */
[----:B------:R-:W-:Y:S05]  /*01a0*/  BRA.U UP0, `(.L_x_2) ;  /* 0x0000000100287547 */ /* 0x000fea000b800000 */
[----:B------:R-:W2:Y:S02]  /*01b0*/  LDCU.64 UR4, c[0x0][0x8a8] ;  /* 0x00011500ff0477ac */ /* 0x000ea40008000a00 */
[----:B--2---:R-:W-:-:S04]  /*01c0*/  UISETP.NE.U32.AND UP0, UPT, UR4, URZ, UPT ;  /* 0x000000ff0400728c */ /* 0x004fc8000bf05070 */
[----:B------:R-:W-:-:S09]  /*01d0*/  UISETP.NE.AND.EX UP0, UPT, UR5, URZ, UPT, UP0 ;  /* 0x000000ff0500728c */ /* 0x000fd2000bf05300 */
[----:B------:R-:W-:Y:S05]  /*01e0*/  BRA.U !UP0, `(.L_x_3) ;  /* 0x0000000108107547 */ /* 0x000fea000b800000 */
[----:B-1----:R-:W1:Y:S01]  /*01f0*/  LDC.64 R2, c[0x0][0x8a8] ;  /* 0x00022a00ff027b82 */ /* 0x002e620000000a00 */
[----:B------:R-:W1:Y:S02]  /*0200*/  LDCU.64 UR4, c[0x0][0x358] ;  /* 0x00006b00ff0477ac */ /* 0x000e640008000a00 */
[----:B-1----:R2:W5:Y:S01]  /*0210*/  LDG.E R70, desc[UR4][R2.64] ;  /* 0x0000000402467981 */ /* 0x002562000c1e1900 */
[----:B------:R-:W-:Y:S05]  /*0220*/  BRA `(.L_x_2) ;  /* 0x0000000000087947 */ /* 0x000fea0003800000 */
.L_x_3:
[----:B------:R-:W2:Y:S02]  /*0230*/  LDCU UR4, c[0x0][0x8a0] ;  /* 0x00011400ff0477ac */ /* 0x000ea40008000800 */
[----:B--2---:R-:W-:Y:S02]  /*0240*/  MOV R70, UR4 ;  /* 0x0000000400467c02 */ /* 0x004fe40008000f00 */
.L_x_2:
[----:B------:R-:W-:Y:S01]  /*0250*/  IMAD.U32 R0, RZ, RZ, UR22 ;  /* 0x00000016ff007e24 */ /* 0x000fe2000f8e00ff */
[----:B------:R-:W-:Y:S04]  /*0260*/  BSSY.RECONVERGENT B0, `(.L_x_4) ;  /* 0x000000c000007945 */ /* 0x000fe80003800200 */
[C---:B------:R-:W-:Y:S02]  /*0270*/  ISETP.NE.OR P1, PT, R0.reuse, 0x1, !P3 ;  /* 0x000000010000780c */ /* 0x040fe40005f25670 */
[----:B------:R-:W-:-:S11]  /*0280*/  ISETP.NE.OR P0, PT, R0, 0x3, !P3 ;  /* 0x000000030000780c */ /* 0x000fd60005f05670 */
[----:B------:R-:W-:Y:S05]  /*0290*/  @P1 BRA `(.L_x_5) ;  /* 0x0000000000201947 */ /* 0x000fea0003800000 */
[----:B------:R-:W3:Y:S02]  /*02a0*/  LDCU.64 UR4, c[0x0][0x348] ;  /* 0x00006900ff0477ac */ /* 0x000ee40008000a00 */
[----:B---3--:R-:W-:Y:S02]  /*02b0*/  UIADD3 UR6, UP1, UPT, UR4, 0x80, URZ ;  /* 0x0000008004067890 */ /* 0x008fe4000ff3e0ff */
[----:B------:R-:W-:Y:S02]  /*02c0*/  UIADD3 UR4, UP0, UPT, UR4, 0x180, URZ ;  /* 0x0000018004047890 */ /* 0x000fe4000ff1e0ff */
[----:B------:R-:W-:Y:S02]  /*02d0*/  UIADD3.X UR7, UPT, UPT, URZ, UR5, URZ, UP1, !UPT ;  /* 0x00000005ff077290 */ /* 0x000fe40008ffe4ff */
[----:B------:R-:W-:-:S07]  /*02e0*/  UIADD3.X UR5, UPT, UPT, URZ, UR5, URZ, UP0, !UPT ;  /* 0x00000005ff057290 */ /* 0x000fce00087fe4ff */
[----:B------:R3:W-:Y:S02]  /*02f0*/  UTMACCTL.PF [UR6] ;  /* 0x00000000060079b9 */ /* 0x0007e40008040000 */
[----:B------:R3:W-:Y:S02]  /*0300*/  UTMACCTL.PF [UR4] ;  /* 0x00000000040079b9 */ /* 0x0007e40008040000 */
[----:B---3--:R-:W-:Y:S01]  /*0310*/  NOP ;  /* 0x0000000000007918 */ /* 0x008fe20000000000 */
.L_x_5:
[----:B------:R-:W-:Y:S05]  /*0320*/  BSYNC.RECONVERGENT B0 ;  /* 0x0000000000007941 */ /* 0x000fea0003800200 */
.L_x_4:
[----:B------:R-:W-:Y:S04]  /*0330*/  BSSY.RECONVERGENT B0, `(.L_x_6) ;  /* 0x000000a000007945 */ /* 0x000fe80003800200 */
        /* <DEDUP_REMOVED lines=9> */
.L_x_7:
[----:B------:R-:W-:Y:S05]  /*03d0*/  BSYNC.RECONVERGENT B0 ;  /* 0x0000000000007941 */ /* 0x000fea0003800200 */
.L_x_6:
[----:B------:R-:W3:Y:S01]  /*03e0*/  LDCU.64 UR4, c[0x0][0x888] ;  /* 0x00011100ff0477ac */ /* 0x000ee20008000a00 */
[----:B------:R-:W-:Y:S02]  /*03f0*/  UISETP.EQ.U32.AND UP1, UPT, UR8, URZ, UPT ;  /* 0x000000ff0800728c */ /* 0x000fe4000bf22070 */
[----:B------:R-:W-:Y:S02]  /*0400*/  UPLOP3.LUT UP3, UPT, UPT, UPT, UPT, 0x80, 0x8 ;  /* 0x000000000008789c */ /* 0x000fe40003f6f070 */
[----:B---3--:R-:W-:-:S04]  /*0410*/  UISETP.NE.U32.AND UP0, UPT, UR4, URZ, UPT ;  /* 0x000000ff0400728c */ /* 0x008fc8000bf05070 */
[----:B------:R-:W-:-:S04]  /*0420*/  UISETP.NE.AND.EX UP0, UPT, UR5, URZ, UPT, UP0 ;  /* 0x000000ff0500728c */ /* 0x000fc8000bf05300 */
[----:B------:R-:W-:-:S04]  /*0430*/  UISETP.EQ.OR.EX UP2, UPT, UR9, URZ, !UP0, UP1 ;  /* 0x000000ff0900728c */ /* 0x000fc8000c742710 */
[----:B------:R-:W-:-:S05]  /*0440*/  UP2UR UR60, UPR, URZ, 0x4 ;  /* 0x00000004ff3c7883 */ /* 0x000fca0008000000 */
[----:B------:R-:W-:Y:S07]  /*0450*/  BRA.U !UP2, `(.L_x_8) ;  /* 0x000000010a207547 */ /* 0x000fee000b800000 */
[----:B------:R-:W-:Y:S01]  /*0460*/  UISETP.NE.U32.AND UP1, UPT, UR8, URZ, UPT ;  /* 0x000000ff0800728c */ /* 0x000fe2000bf25070 */
[----:B-----5:R-:W-:Y:S01]  /*0470*/  FSETP.NEU.AND P0, PT, R71, RZ, PT ;  /* 0x000000ff4700720b */ /* 0x020fe20003f0d000 */
[----:B------:R-:W-:Y:S02]  /*0480*/  USEL UR4, URZ, 0xffffffff, UP0 ;  /* 0xffffffffff047887 */ /* 0x000fe40008000000 */
[----:B------:R-:W-:-:S10]  /*0490*/  UISETP.NE.AND.EX UP1, UPT, UR9, URZ, UPT, UP1 ;  /* 0x000000ff0900728c */ /* 0x000fd4000bf25310 */
[----:B------:R-:W-:Y:S01]  /*04a0*/  VOTEU.ANY UP0, P0 ;  /* 0x0000000000ff7886 */ /* 0x000fe20000000100 */
[----:B------:R-:W-:-:S04]  /*04b0*/  @!UP1 USEL UR4, URZ, 0xffffffff, UP0 ;  /* 0xffffffffff049887 */ /* 0x000fc80008000000 */
[----:B------:R-:W-:-:S04]  /*04c0*/  ULOP3.LUT UR4, UR4, 0x1, URZ, 0xc0, !UPT ;  /* 0x0000000104047892 */ /* 0x000fc8000f8ec0ff */
[----:B------:R-:W-:-:S11]  /*04d0*/  UISETP.NE.U32.AND UP3, UPT, UR4, 0x1, UPT ;  /* 0x000000010400788c */ /* 0x000fd6000bf65070 */
.L_x_8:
[----:B-12---:R-:W1:Y:S01]  /*04e0*/  SHFL.IDX PT, R2, R142, RZ, 0x1f ;  /* 0x00001fff8e027589 */ /* 0x006e6200000e0000 */
[----:B------:R-:W-:-:S04]  /*04f0*/  UISETP.NE.AND UP0, UPT, UR22, 0x2, UPT ;  /* 0x000000021600788c */ /* 0x000fc8000bf05270 */
[----:B------:R-:W-:Y:S01]  /*0500*/  USEL UR34, URZ, 0x1, UP0 ;  /* 0x00000001ff227887 */ /* 0x000fe20008000000 */
[----:B-1----:R-:W-:-:S13]  /*0510*/  ISETP.NE.AND P0, PT, R2, RZ, PT ;  /* 0x000000ff0200720c */ /* 0x002fda0003f05270 */
[----:B------:R-:W-:Y:S05]  /*0520*/  @P0 BRA `(.L_x_9) ;  /* 0x0000000000500947 */ /* 0x000fea0003800000 */
[----:B------:R-:W1:Y:S01]  /*0530*/  S2UR UR4, SR_CgaCtaId ;  /* 0x00000000000479c3 */ /* 0x000e620000008800 */
[----:B------:R-:W-:Y:S01]  /*0540*/  UMOV UR5, 0x400 ;  /* 0x0000040000057882 */ /* 0x000fe20000000000 */
[----:B------:R-:W-:Y:S01]  /*0550*/  UMOV UR8, 0x1 ;  /* 0x0000000100087882 */ /* 0x000fe20000000000 */
[----:B------:R-:W-:Y:S01]  /*0560*/  UMOV UR6, 0x2 ;  /* 0x0000000200067882 */ /* 0x000fe20000000000 */
[----:B------:R-:W-:-:S04]  /*0570*/  UIADD3 UR8, UPT, UPT, -UR8, 0x100000, URZ ;  /* 0x0010000008087890 */ /* 0x000fc8000fffe1ff */
[----:B------:R-:W-:Y:S02]  /*0580*/  USHF.L.U32 UR9, UR8, 0xb, URZ ;  /* 0x0000000b08097899 */ /* 0x000fe400080006ff */
[----:B------:R-:W-:Y:S02]  /*0590*/  USHF.L.U32 UR8, UR8, 0x1, URZ ;  /* 0x0000000108087899 */ /* 0x000fe400080006ff */
[----:B------:R-:W-:-:S04]  /*05a0*/  UIADD3 UR6, UPT, UPT, -UR6, 0x100000, URZ ;  /* 0x0010000006067890 */ /* 0x000fc8000fffe1ff */
[----:B------:R-:W-:Y:S02]  /*05b0*/  USHF.L.U32 UR7, UR6, 0xb, URZ ;  /* 0x0000000b06077899 */ /* 0x000fe400080006ff */
[----:B------:R-:W-:Y:S01]  /*05c0*/  USHF.L.U32 UR6, UR6, 0x1, URZ ;  /* 0x0000000106067899 */ /* 0x000fe200080006ff */
[----:B------:R-:W-:Y:S01]  /*05d0*/  ELECT P0, URZ, PT ;  /* 0x0000000000ff782f */ /* 0x000fe20003800000 */
[----:B-1----:R-:W-:Y:S01]  /*05e0*/  ULEA UR4, UR4, UR5, 0x18 ;  /* 0x0000000504047291 */ /* 0x002fe2000f8ec0ff */
[----:B------:R-:W1:Y:S11]  /*05f0*/  FENCE.VIEW.ASYNC.S ;  /* 0x00000000000073c6 */ /* 0x000e760000000000 */
[----:B-1----:R1:W2:Y:S01]  /*0600*/  SYNCS.EXCH.64 URZ, [UR4], UR8 ;  /* 0x0000000804ff75b2 */ /* 0x0022a20008000100 */
[----:B------:R1:W3:Y:S01]  /*0610*/  SYNCS.EXCH.64 URZ, [UR4+0x18], UR6 ;  /* 0x0000180604ff75b2 */ /* 0x0002e20008000100 */
[----:B------:R1:W4:Y:S01]  /*0620*/  SYNCS.EXCH.64 URZ, [UR4+0x8], UR8 ;  /* 0x0000080804ff75b2 */ /* 0x0003220008000100 */
[----:B------:R1:W1:Y:S01]  /*0630*/  SYNCS.EXCH.64 URZ, [UR4+0x20], UR6 ;  /* 0x0000200604ff75b2 */ /* 0x0002620008000100 */
[----:B------:R1:W1:Y:S01]  /*0640*/  SYNCS.EXCH.64 URZ, [UR4+0x10], UR8 ;  /* 0x0000100804ff75b2 */ /* 0x0002620008000100 */
[----:B------:R1:W1:Y:S01]  /*0650*/  SYNCS.EXCH.64 URZ, [UR4+0x28], UR6 ;  /* 0x0000280604ff75b2 */ /* 0x0002620008000100 */
[----:B------:R-:W-:Y:S01]  /*0660*/  NOP ;  /* 0x0000000000007918 */ /* 0x000fe20000000000 */
.L_x_9:
[----:B------:R-:W2:Y:S01]  /*0670*/  SHFL.IDX PT, R2, R142, RZ, 0x1f ;  /* 0x00001fff8e027589 */ /* 0x000ea200000e0000 */
[----:B------:R-:W-:Y:S01]  /*0680*/  NOP ;  /* 0x0000000000007918 */ /* 0x000fe20000000000 */
[----:B--2---:R-:W-:-:S13]  /*0690*/  ISETP.NE.AND P0, PT, R2, 0x1, PT ;  /* 0x000000010200780c */ /* 0x004fda0003f05270 */
[----:B------:R-:W-:Y:S05]  /*06a0*/  @P0 BRA `(.L_x_10) ;  /* 0x0000000000400947 */ /* 0x000fea0003800000 */
[----:B-1----:R-:W1:Y:S01]  /*06b0*/  S2UR UR4, SR_CgaCtaId ;  /* 0x00000000000479c3 */ /* 0x002e620000008800 */
        /* <DEDUP_REMOVED lines=12> */
[----:B-1----:R2:W1:Y:S01]  /*0780*/  SYNCS.EXCH.64 URZ, [UR4+0x30], UR8 ;  /* 0x0000300804ff75b2 */ /* 0x0024620008000100 */
[----:B------:R2:W1:Y:S02]  /*0790*/  SYNCS.EXCH.64 URZ, [UR4+0x38], UR6 ;  /* 0x0000380604ff75b2 */ /* 0x0004640008000100 */
[----:B--2---:R-:W-:Y:S01]  /*07a0*/  NOP ;  /* 0x0000000000007918 */ /* 0x004fe20000000000 */
.L_x_10:
[----:B------:R-:W2:Y:S01]  /*07b0*/  SHFL.IDX PT, R2, R142, RZ, 0x1f ;  /* 0x00001fff8e027589 */ /* 0x000ea200000e0000 */
[----:B------:R-:W-:Y:S01]  /*07c0*/  NOP ;  /* 0x0000000000007918 */ /* 0x000fe20000000000 */
[----:B--2---:R-:W-:-:S13]  /*07d0*/  ISETP.NE.AND P0, PT, R2, 0x3, PT ;  /* 0x000000030200780c */ /* 0x004fda0003f05270 */
[----:B------:R-:W-:Y:S05]  /*07e0*/  @P0 BRA `(.L_x_11) ;  /* 0x0000000000300947 */ /* 0x000fea0003800000 */
[----:B-1----:R-:W1:Y:S01]  /*07f0*/  S2UR UR6, SR_CgaCtaId ;  /* 0x00000000000679c3 */ /* 0x002e620000008800 */
[----:B------:R-:W-:Y:S01]  /*0800*/  UMOV UR4, 0x400 ;  /* 0x0000040000047882 */ /* 0x000fe20000000000 */
[----:B------:R-:W-:Y:S01]  /*0810*/  UMOV UR5, 0x20 ;  /* 0x0000002000057882 */ /* 0x000fe20000000000 */
[----:B------:R-:W-:Y:S01]  /*0820*/  ELECT P0, URZ, PT ;  /* 0x0000000000ff782f */ /* 0x000fe20003800000 */
[----:B-1----:R-:W-:Y:S02]  /*0830*/  ULEA UR6, UR6, UR4, 0x18 ;  /* 0x0000000406067291 */ /* 0x002fe4000f8ec0ff */
[----:B------:R-:W-:-:S04]  /*0840*/  UIADD3 UR4, UPT, UPT, -UR5, 0x100000, URZ ;  /* 0x0010000005047890 */ /* 0x000fc8000fffe1ff */
[----:B------:R-:W-:Y:S02]  /*0850*/  USHF.L.U32 UR5, UR4, 0xb, URZ ;  /* 0x0000000b04057899 */ /* 0x000fe400080006ff */
[----:B------:R-:W-:Y:S01]  /*0860*/  USHF.L.U32 UR4, UR4, 0x1, URZ ;  /* 0x0000000104047899 */ /* 0x000fe200080006ff */
[----:B------:R-:W1:Y:S11]  /*0870*/  FENCE.VIEW.ASYNC.S ;  /* 0x00000000000073c6 */ /* 0x000e760000000000 */
[----:B-1----:R2:W1:Y:S01]  /*0880*/  SYNCS.EXCH.64 URZ, [UR6+0x40], UR4 ;  /* 0x0000400406ff75b2 */ /* 0x0024620008000100 */
[----:B------:R2:W1:Y:S02]  /*0890*/  SYNCS.EXCH.64 URZ, [UR6+0x48], UR4 ;  /* 0x0000480406ff75b2 */ /* 0x0004640008000100 */
[----:B--2---:R-:W-:Y:S01]  /*08a0*/  NOP ;  /* 0x0000000000007918 */ /* 0x004fe20000000000 */
.L_x_11:
[----:B------:R-:W2:Y:S01]  /*08b0*/  SHFL.IDX PT, R2, R142, RZ, 0x1f ;  /* 0x00001fff8e027589 */ /* 0x000ea200000e0000 */
[----:B------:R-:W-:Y:S01]  /*08c0*/  NOP ;  /* 0x0000000000007918 */ /* 0x000fe20000000000 */
[----:B--2---:R-:W-:-:S13]  /*08d0*/  ISETP.NE.AND P0, PT, R2, 0x4, PT ;  /* 0x000000040200780c */ /* 0x004fda0003f05270 */
[----:B------:R-:W-:Y:S05]  /*08e0*/  @P0 BRA `(.L_x_12) ;  /* 0x00000000004c0947 */ /* 0x000fea0003800000 */
[----:B-1----:R-:W1:Y:S01]  /*08f0*/  S2UR UR6, SR_CgaCtaId ;  /* 0x00000000000679c3 */ /* 0x002e620000008800 */
[----:B------:R-:W-:Y:S01]  /*0900*/  UMOV UR4, 0x1e0 ;  /* 0x000001e000047882 */ /* 0x000fe20000000000 */
[----:B------:R-:W-:Y:S01]  /*0910*/  UMOV UR5, 0x400 ;  /* 0x0000040000057882 */ /* 0x000fe20000000000 */
[----:B------:R-:W-:Y:S01]  /*0920*/  USEL UR4, UR4, 0x1a0, UP3 ;  /* 0x000001a004047887 */ /* 0x000fe20009800000 */
[----:B------:R-:W-:Y:S01]  /*0930*/  UMOV UR8, 0x1 ;  /* 0x0000000100087882 */ /* 0x000fe20000000000 */
[----:B------:R-:W-:Y:S01]  /*0940*/  ELECT P0, URZ, PT ;  /* 0x0000000000ff782f */ /* 0x000fe20003800000 */
[----:B------:R-:W-:-:S04]  /*0950*/  UIADD3 UR8, UPT, UPT, -UR8, 0x100000, URZ ;  /* 0x0010000008087890 */ /* 0x000fc8000fffe1ff */
[----:B------:R-:W-:Y:S02]  /*0960*/  USHF.L.U32 UR9, UR8, 0xb, URZ ;  /* 0x0000000b08097899 */ /* 0x000fe400080006ff */
[----:B------:R-:W-:Y:S02]  /*0970*/  USHF.L.U32 UR8, UR8, 0x1, URZ ;  /* 0x0000000108087899 */ /* 0x000fe400080006ff */
[----:B-1----:R-:W-:Y:S02]  /*0980*/  ULEA UR6, UR6, UR5, 0x18 ;  /* 0x0000000506067291 */ /* 0x002fe4000f8ec0ff */
[----:B------:R-:W-:-:S04]  /*0990*/  UIADD3 UR4, UPT, UPT, -UR4, 0x100000, URZ ;  /* 0x0010000004047890 */ /* 0x000fc8000fffe1ff */
[----:B------:R-:W-:Y:S02]  /*09a0*/  USHF.L.U32 UR5, UR4, 0xb, URZ ;  /* 0x0000000b04057899 */ /* 0x000fe400080006ff */
[----:B------:R-:W-:Y:S01]  /*09b0*/  USHF.L.U32 UR4, UR4, 0x1, URZ ;  /* 0x0000000104047899 */ /* 0x000fe200080006ff */
[----:B------:R-:W1:Y:S03]  /*09c0*/  FENCE.VIEW.ASYNC.S ;  /* 0x00000000000073c6 */ /* 0x000e660000000000 */
[----:B-1----:R2:W1:Y:S08]  /*09d0*/  SYNCS.EXCH.64 URZ, [UR6+0x50], UR8 ;  /* 0x0000500806ff75b2 */ /* 0x0024700008000100 */
[----:B------:R2:W1:Y:S01]  /*09e0*/  SYNCS.EXCH.64 URZ, [UR6+0x60], UR4 ;  /* 0x0000600406ff75b2 */ /* 0x0004620008000100 */
[----:B------:R2:W1:Y:S01]  /*09f0*/  SYNCS.EXCH.64 URZ, [UR6+0x58], UR8 ;  /* 0x0000580806ff75b2 */ /* 0x0004620008000100 */
[----:B------:R2:W1:Y:S02]  /*0a00*/  SYNCS.EXCH.64 URZ, [UR6+0x68], UR4 ;  /* 0x0000680406ff75b2 */ /* 0x0004640008000100 */
[----:B--2---:R-:W-:Y:S01]  /*0a10*/  NOP ;  /* 0x0000000000007918 */ /* 0x004fe20000000000 */
.L_x_12:
        /* <DEDUP_REMOVED lines=18> */
[----:B------:R2:W1:Y:S01]  /*0b40*/  SYNCS.EXCH.64 URZ, [UR4+0x90], UR6 ;  /* 0x0000900604ff75b2 */ /* 0x0004620008000100 */
[----:B------:R2:W1:Y:S01]  /*0b50*/  SYNCS.EXCH.64 URZ, [UR4+0x78], UR8 ;  /* 0x0000780804ff75b2 */ /* 0x0004620008000100 */
[----:B------:R2:W1:Y:S01]  /*0b60*/  SYNCS.EXCH.64 URZ, [UR4+0x98], UR6 ;  /* 0x0000980604ff75b2 */ /* 0x0004620008000100 */
[----:B------:R2:W1:Y:S01]  /*0b70*/  SYNCS.EXCH.64 URZ, [UR4+0x80], UR8 ;  /* 0x0000800804ff75b2 */ /* 0x0004620008000100 */
[----:B------:R2:W1:Y:S01]  /*0b80*/  SYNCS.EXCH.64 URZ, [UR4+0xa0], UR6 ;  /* 0x0000a00604ff75b2 */ /* 0x0004620008000100 */
[----:B------:R2:W1:Y:S01]  /*0b90*/  SYNCS.EXCH.64 URZ, [UR4+0x88], UR8 ;  /* 0x0000880804ff75b2 */ /* 0x0004620008000100 */
[----:B------:R2:W1:Y:S02]  /*0ba0*/  SYNCS.EXCH.64 URZ, [UR4+0xa8], UR6 ;  /* 0x0000a80604ff75b2 */ /* 0x0004640008000100 */
[----:B--2---:R-:W-:Y:S01]  /*0bb0*/  NOP ;  /* 0x0000000000007918 */ /* 0x004fe20000000000 */
.L_x_13:
[----:B------:R-:W2:Y:S01]  /*0bc0*/  SHFL.IDX PT, R2, R142, RZ, 0x1f ;  /* 0x00001fff8e027589 */ /* 0x000ea200000e0000 */
[----:B------:R-:W1:Y:S01]  /*0bd0*/  S2UR UR61, SR_CgaCtaId ;  /* 0x00000000003d79c3 */ /* 0x000e620000008800 */
[----:B------:R-:W-:Y:S01]  /*0be0*/  NOP ;  /* 0x0000000000007918 */ /* 0x000fe20000000000 */
[----:B--2---:R-:W-:-:S13]  /*0bf0*/  ISETP.NE.AND P0, PT, R2, 0x3, PT ;  /* 0x000000030200780c */ /* 0x004fda0003f05270 */
[----:B-1----:R-:W-:Y:S05]  /*0c00*/  @P0 BRA `(.L_x_14) ;  /* 0x0000000000340947 */ /* 0x002fea0003800000 */
[----:B------:R-:W-:Y:S01]  /*0c10*/  UMOV UR4, 0x400 ;  /* 0x0000040000047882 */ /* 0x000fe20000000000 */
[----:B------:R-:W-:Y:S01]  /*0c20*/  UMOV UR6, 0x20 ;  /* 0x0000002000067882 */ /* 0x000fe20000000000 */
[----:B------:R-:W-:Y:S02]  /*0c30*/  ULEA UR4, UR61, UR4, 0x18 ;  /* 0x000000043d047291 */ /* 0x000fe4000f8ec0ff */
[----:B------:R-:W-:-:S04]  /*0c40*/  UIADD3 UR6, UPT, UPT, -UR6, 0x100000, URZ ;  /* 0x0010000006067890 */ /* 0x000fc8000fffe1ff */
[----:B------:R-:W-:Y:S02]  /*0c50*/  USHF.L.U32 UR7, UR6, 0xb, URZ ;  /* 0x0000000b06077899 */ /* 0x000fe400080006ff */
[----:B------:R-:W-:Y:S01]  /*0c60*/  USHF.L.U32 UR6, UR6, 0x1, URZ ;  /* 0x0000000106067899 */ /* 0x000fe200080006ff */
[----:B------:R-:W-:Y:S01]  /*0c70*/  ELECT P0, URZ, PT ;  /* 0x0000000000ff782f */ /* 0x000fe20003800000 */
[----:B------:R-:W1:Y:S10]  /*0c80*/  FENCE.VIEW.ASYNC.S ;  /* 0x00000000000073c6 */ /* 0x000e740000000000 */
[----:B-1----:R1:W2:Y:S01]  /*0c90*/  SYNCS.EXCH.64 URZ, [UR4+0xb0], UR6 ;  /* 0x0000b00604ff75b2 */ /* 0x0022a20008000100 */
[----:B------:R1:W1:Y:S01]  /*0ca0*/  SYNCS.EXCH.64 URZ, [UR4+0xc0], UR6 ;  /* 0x0000c00604ff75b2 */ /* 0x0002620008000100 */
[----:B------:R1:W1:Y:S01]  /*0cb0*/  SYNCS.EXCH.64 URZ, [UR4+0xb8], UR6 ;  /* 0x0000b80604ff75b2 */ /* 0x0002620008000100 */
[----:B------:R1:W1:Y:S01]  /*0cc0*/  SYNCS.EXCH.64 URZ, [UR4+0xc8], UR6 ;  /* 0x0000c80604ff75b2 */ /* 0x0002620008000100 */
[----:B------:R-:W-:Y:S01]  /*0cd0*/  NOP ;  /* 0x0000000000007918 */ /* 0x000fe20000000000 */
.L_x_14:
[----:B-1----:R-:W1:Y:S01]  /*0ce0*/  LDCU UR4, c[0x0][0x36c] ;  /* 0x00006d80ff0477ac */ /* 0x002e620008000800 */
[----:B------:R-:W-:Y:S01]  /*0cf0*/  ISETP.NE.OR P3, PT, R0, 0x2, !P3 ;  /* 0x000000020000780c */ /* 0x000fe20005f65670 */
[----:B------:R-:W-:Y:S01]  /*0d00*/  NOP ;  /* 0x0000000000007918 */ /* 0x000fe20000000000 */
[----:B------:R-:W-:Y:S01]  /*0d10*/  LOP3.LUT R0, R131, 0x1f, RZ, 0xc0, !PT ;  /* 0x0000001f83007812 */ /* 0x000fe200078ec0ff */
[----:B------:R-:W-:Y:S02]  /*0d20*/  UISETP.NE.AND UP4, UPT, UR22, URZ, UPT ;  /* 0x000000ff1600728c */ /* 0x000fe4000bf85270 */
[----:B-1----:R-:W-:-:S09]  /*0d30*/  UISETP.EQ.U32.AND UP5, UPT, UR4, 0x1, UPT ;  /* 0x000000010400788c */ /* 0x002fd2000bfa2070 */
[----:B------:R-:W-:Y:S05]  /*0d40*/  BRA.U !UP5, `(.L_x_15) ;  /* 0x000000010d087547 */ /* 0x000fea000b800000 */
[----:B--234-:R-:W-:Y:S01]  /*0d50*/  UCGABAR_ARV ;  /* 0x00000000000079c7 */ /* 0x01cfe20008000000 */
[----:B------:R-:W-:Y:S05]  /*0d60*/  BRA `(.L_x_16) ;  /* 0x0000000000047947 */ /* 0x000fea0003800000 */
.L_x_15:
[----:B--234-:R-:W-:Y:S01]  /*0d70*/  NOP ;  /* 0x0000000000007918 */ /* 0x01cfe20000000000 */
.L_x_16:
[----:B------:R-:W1:Y:S01]  /*0d80*/  S2UR UR7, SR_CTAID.X ;  /* 0x00000000000779c3 */ /* 0x000e620000002500 */
[----:B------:R-:W-:-:S05]  /*0d90*/  CS2R.32 R3, SR_CgaSize ;  /* 0x0000000000037805 */ /* 0x000fca0000008a00 */
[----:B------:R-:W-:-:S05]  /*0da0*/  IMAD R3, R3, -0xa0, RZ ;  /* 0xffffff6003037824 */ /* 0x000fca00078e02ff */
[----:B------:R-:W-:-:S14]  /*0db0*/  R2UR UR5, R3 ;  /* 0x00000000030572ca */ /* 0x000fdc00000e0000 */
[----:B------:R-:W2:Y:S01]  /*0dc0*/  LDCU UR5, c[0x0][UR5+0x2b0] ;  /* 0x00005600050577ac */ /* 0x000ea20008000800 */
[----:B------:R-:W-:-:S05]  /*0dd0*/  CS2R.32 R3, SR_CgaSize ;  /* 0x0000000000037805 */ /* 0x000fca0000008a00 */
[----:B------:R-:W-:-:S05]  /*0de0*/  IMAD R3, R3, -0xa0, RZ ;  /* 0xffffff6003037824 */ /* 0x000fca00078e02ff */
[----:B------:R-:W-:-:S14]  /*0df0*/  R2UR UR4, R3 ;  /* 0x00000000030472ca */ /* 0x000fdc00000e0000 */
[----:B------:R-:W3:Y:S01]  /*0e00*/  LDCU UR4, c[0x0][UR4+0x2b4] ;  /* 0x00005680040477ac */ /* 0x000ee20008000800 */
[----:B------:R-:W4:Y:S01]  /*0e10*/  S2UR UR8, SR_CTAID.Y ;  /* 0x00000000000879c3 */ /* 0x000f220000002600 */
[----:B------:R-:W3:Y:S01]  /*0e20*/  LDCU UR23, c[0x0][0xb24] ;  /* 0x00016480ff1777ac */ /* 0x000ee20008000800 */
[----:B------:R-:W-:-:S05]  /*0e30*/  CS2R.32 R3, SR_CgaSize ;  /* 0x0000000000037805 */ /* 0x000fca0000008a00 */
[----:B------:R-:W-:-:S05]  /*0e40*/  IMAD R3, R3, -0xa0, RZ ;  /* 0xffffff6003037824 */ /* 0x000fca00078e02ff */
[----:B------:R-:W-:-:S14]  /*0e50*/  R2UR UR58, R3 ;  /* 0x00000000033a72ca */ /* 0x000fdc00000e0000 */
[----:B------:R-:W3:Y:S01]  /*0e60*/  LDCU UR58, c[0x0][UR58+0x2a0] ;  /* 0x000054003a3a77ac */ /* 0x000ee20008000800 */
[----:B------:R-:W1:Y:S01]  /*0e70*/  S2UR UR36, SR_CTAID.Z ;  /* 0x00000000002479c3 */ /* 0x000e620000002700 */
[----:B------:R-:W-:-:S05]  /*0e80*/  CS2R.32 R3, SR_CgaSize ;  /* 0x0000000000037805 */ /* 0x000fca0000008a00 */
[----:B------:R-:W-:-:S05]  /*0e90*/  IMAD R3, R3, -0xa0, RZ ;  /* 0xffffff6003037824 */ /* 0x000fca00078e02ff */
[----:B------:R-:W-:-:S14]  /*0ea0*/  R2UR UR55, R3 ;  /* 0x00000000033772ca */ /* 0x000fdc00000e0000 */
[----:B------:R-:W3:Y:S01]  /*0eb0*/  LDCU UR55, c[0x0][UR55+0x2a4] ;  /* 0x00005480373777ac */ /* 0x000ee20008000800 */
[----:B------:R-:W3:Y:S01]  /*0ec0*/  LDCU UR40, c[0x0][0xb24] ;  /* 0x00016480ff2877ac */ /* 0x000ee20008000800 */
[----:B-1----:R-:W-:Y:S01]  /*0ed0*/  I2FP.F32.U32 R3, UR7 ;  /* 0x0000000700037c45 */ /* 0x002fe20008201000 */
[----:B------:R-:W1:Y:S04]  /*0ee0*/  LDCU UR25, c[0x0][0xb30] ;  /* 0x00016600ff1977ac */ /* 0x000e680008000800 */
[----:B--2---:R-:W-:Y:S01]  /*0ef0*/  FMUL R3, R3, UR5 ;  /* 0x0000000503037c20 */ /* 0x004fe20008400000 */
[----:B------:R-:W-:Y:S01]  /*0f00*/  USHF.L.U32 UR28, UR61, 0xb, URZ ;  /* 0x0000000b3d1c7899 */ /* 0x000fe200080006ff */
[----:B----4-:R-:W-:Y:S01]  /*0f10*/  I2FP.F32.U32 R2, UR8 ;  /* 0x0000000800027c45 */ /* 0x010fe20008201000 */
[----:B---3--:R-:W-:-:S03]  /*0f20*/  UISETP.GE.AND UP2, UPT, UR23, 0x1, UPT ;  /* 0x000000011700788c */ /* 0x008fc6000bf46270 */
[----:B------:R-:W2:Y:S01]  /*0f30*/  F2I.U32.TRUNC.NTZ R3, R3 ;  /* 0x0000000300037305 */ /* 0x000ea2000020f000 */
[----:B------:R-:W-:Y:S01]  /*0f40*/  UMOV UR46, UR7 ;  /* 0x00000007002e7c82 */ /* 0x000fe20008000000 */
[----:B------:R-:W-:Y:S01]  /*0f50*/  FMUL R2, R2, UR4 ;  /* 0x0000000402027c20 */ /* 0x000fe20008400000 */
[----:B------:R-:W-:-:S05]  /*0f60*/  UMOV UR45, UR8 ;  /* 0x00000008002d7c82 */ /* 0x000fca0008000000 */
[----:B------:R-:W3:Y:S01]  /*0f70*/  F2I.U32.TRUNC.NTZ R2, R2 ;  /* 0x0000000200027305 */ /* 0x000ee2000020f000 */
[----:B--2---:R-:W-:Y:S02]  /*0f80*/  R2UR UR4, R3 ;  /* 0x00000000030472ca */ /* 0x004fe400000e0000 */
[----:B---3--:R-:W-:Y:S02]  /*0f90*/  R2UR UR6, R2 ;  /* 0x00000000020672ca */ /* 0x008fe400000e0000 */
[----:B------:R-:W-:-:S09]  /*0fa0*/  PRMT R2, RZ, 0x7610, R2 ;  /* 0x00007610ff027816 */ /* 0x000fd20000000002 */
[----:B------:R-:W-:-:S04]  /*0fb0*/  UIADD3 UR5, UPT, UPT, -UR4, URZ, URZ ;  /* 0x000000ff04057290 */ /* 0x000fc8000fffe1ff */
[----:B------:R-:W-:Y:S02]  /*0fc0*/  UIMAD UR58, UR58, UR5, UR7 ;  /* 0x000000053a3a72a4 */ /* 0x000fe4000f8e0207 */
[----:B------:R-:W-:-:S04]  /*0fd0*/  UIADD3 UR4, UPT, UPT, -UR6, URZ, URZ ;  /* 0x000000ff06047290 */ /* 0x000fc8000fffe1ff */
[----:B------:R-:W-:Y:S01]  /*0fe0*/  UIMAD UR55, UR55, UR4, UR8 ;  /* 0x00000004373772a4 */ /* 0x000fe2000f8e0208 */
[----:B-1----:R-:W-:Y:S11]  /*0ff0*/  BRA.U UP4, `(.L_x_17) ;  /* 0x0000000104247547 */ /* 0x002ff6000b800000 */
[----:B------:R-:W-:Y:S02]  /*1000*/  UISETP.NE.AND UP0, UPT, UR55, URZ, UPT ;  /* 0x000000ff3700728c */ /* 0x000fe4000bf05270 */
[----:B------:R-:W-:Y:S02]  /*1010*/  UISETP.NE.AND UP1, UPT, UR55, 0x1, UPT ;  /* 0x000000013700788c */ /* 0x000fe4000bf25270 */
[----:B------:R-:W-:Y:S02]  /*1020*/  UISETP.EQ.OR UP0, UPT, UR58, URZ, !UP0 ;  /* 0x000000ff3a00728c */ /* 0x000fe4000c702670 */
[----:B------:R-:W-:Y:S02]  /*1030*/  USEL UR4, URZ, 0x2, UP1 ;  /* 0x00000002ff047887 */ /* 0x000fe40008800000 */
[----:B------:R-:W-:Y:S02]  /*1040*/  USEL UR5, URZ, 0x1, !UP0 ;  /* 0x00000001ff057887 */ /* 0x000fe4000c000000 */
[----:B------:R-:W-:-:S04]  /*1050*/  UISETP.NE.AND UP0, UPT, UR58, URZ, UPT ;  /* 0x000000ff3a00728c */ /* 0x000fc8000bf05270 */
[----:B------:R-:W-:-:S04]  /*1060*/  USEL UR4, UR4, 0x2, UP0 ;  /* 0x0000000204047887 */ /* 0x000fc80008000000 */
[----:B------:R-:W-:-:S06]  /*1070*/  UIADD3 UR4, UPT, UPT, UR5, UR4, URZ ;  /* 0x0000000405047290 */ /* 0x000fcc000fffe0ff */
[----:B------:R-:W-:Y:S02]  /*1080*/  MOV R2, UR4 ;  /* 0x0000000400027c02 */ /* 0x000fe40008000f00 */
.L_x_17:
[----:B------:R-:W-:Y:S05]  /*1090*/  BRA.U !UP2, `(.L_x_18) ;  /* 0x000000010ad47547 */ /* 0x000fea000b800000 */
[----:B------:R-:W1:Y:S01]  /*10a0*/  LDCU.128 UR12, c[0x0][0xb10] ;  /* 0x00016200ff0c77ac */ /* 0x000e620008000c00 */
[----:B------:R-:W2:Y:S01]  /*10b0*/  LDCU UR6, c[0x0][0x370] ;  /* 0x00006e00ff0677ac */ /* 0x000ea20008000800 */
[----:B------:R-:W3:Y:S01]  /*10c0*/  LDCU UR5, c[0x0][0x374] ;  /* 0x00006e80ff0577ac */ /* 0x000ee20008000800 */
[----:B------:R-:W4:Y:S01]  /*10d0*/  LDCU UR24, c[0x0][0xb0c] ;  /* 0x00016180ff1877ac */ /* 0x000f220008000800 */
[----:B------:R-:W4:Y:S01]  /*10e0*/  LDCU UR4, c[0x0][0xb20] ;  /* 0x00016400ff0477ac */ /* 0x000f220008000800 */
[----:B------:R-:W4:Y:S01]  /*10f0*/  LDCU.64 UR8, c[0x0][0xb28] ;  /* 0x00016500ff0877ac */ /* 0x000f220008000a00 */
[----:B-1----:R-:W-:Y:S02]  /*1100*/  UISETP.NE.AND UP0, UPT, UR14, 0x1, UPT ;  /* 0x000000010e00788c */ /* 0x002fe4000bf05270 */
[----:B---3--:R-:W-:Y:S02]  /*1110*/  UIMAD.WIDE.U32 UR10, UR5, UR15, URZ ;  /* 0x0000000f050a72a5 */ /* 0x008fe4000f8e00ff */
[----:B--2---:R-:W-:-:S02]  /*1120*/  UIMAD.WIDE.U32 UR18, UR6, UR12, URZ ;  /* 0x0000000c061272a5 */ /* 0x004fc4000f8e00ff */
[----:B----4-:R-:W-:Y:S02]  /*1130*/  UISETP.NE.AND UP1, UPT, UR24, 0x1, UPT ;  /* 0x000000011800788c */ /* 0x010fe4000bf25270 */
[----:B------:R-:W-:Y:S01]  /*1140*/  UISETP.NE.AND UP2, UPT, UR23, 0x1, UPT ;  /* 0x000000011700788c */ /* 0x000fe2000bf45270 */
[----:B------:R-:W-:Y:S02]  /*1150*/  UMOV UR10, UR11 ;  /* 0x0000000b000a7c82 */ /* 0x000fe40008000000 */
[----:B------:R-:W-:Y:S01]  /*1160*/  UMOV UR18, UR19 ;  /* 0x0000001300127c82 */ /* 0x000fe20008000000 */
[----:B------:R-:W-:Y:S02]  /*1170*/  @UP0 USHF.R.U32.HI UR5, URZ, UR4, UR10 ;  /* 0x00000004ff050299 */ /* 0x000fe4000801160a */
[----:B------:R-:W-:Y:S02]  /*1180*/  UIMAD.WIDE.U32 UR20, UR45, UR15, URZ ;  /* 0x0000000f2d1472a5 */ /* 0x000fe4000f8e00ff */
[----:B------:R-:W-:-:S02]  /*1190*/  UIMAD.WIDE.U32 UR10, UR5, UR8, URZ ;  /* 0x00000008050a72a5 */ /* 0x000fc4000f8e00ff */
[----:B------:R-:W-:Y:S02]  /*11a0*/  @UP1 USHF.R.U32.HI UR6, URZ, UR13, UR18 ;  /* 0x0000000dff061299 */ /* 0x000fe40008011612 */
[----:B------:R-:W-:Y:S02]  /*11b0*/  UIMAD.WIDE.U32 UR16, UR46, UR12, URZ ;  /* 0x0000000c2e1072a5 */ /* 0x000fe4000f8e00ff */
[----:B------:R-:W-:Y:S01]  /*11c0*/  UIMAD.WIDE.U32 UR18, UR6, UR8, URZ ;  /* 0x00000008061272a5 */ /* 0x000fe2000f8e00ff */
[----:B------:R-:W-:Y:S01]  /*11d0*/  UMOV UR20, UR21 ;  /* 0x0000001500147c82 */ /* 0x000fe20008000000 */
[----:B------:R-:W-:Y:S01]  /*11e0*/  UMOV UR10, UR11 ;  /* 0x0000000b000a7c82 */ /* 0x000fe20008000000 */
[----:B------:R-:W-:Y:S02]  /*11f0*/  USHF.R.U32.HI UR20, URZ, UR4, UR20 ;  /* 0x00000004ff147299 */ /* 0x000fe40008011614 */
[----:B------:R-:W-:Y:S02]  /*1200*/  @UP2 USHF.R.U32.HI UR5, URZ, UR9, UR10 ;  /* 0x00000009ff052299 */ /* 0x000fe4000801160a */
[----:B------:R-:W-:Y:S01]  /*1210*/  UMOV UR7, UR19 ;  /* 0x0000001300077c82 */ /* 0x000fe20008000000 */
[----:B------:R-:W-:Y:S01]  /*1220*/  UMOV UR16, UR17 ;  /* 0x0000001100107c82 */ /* 0x000fe20008000000 */
[----:B------:R-:W-:-:S02]  /*1230*/  @UP2 USHF.R.U32.HI UR6, URZ, UR9, UR7 ;  /* 0x00000009ff062299 */ /* 0x000fc40008011607 */
[----:B------:R-:W-:Y:S02]  /*1240*/  USHF.R.U32.HI UR13, URZ, UR13, UR16 ;  /* 0x0000000dff0d7299 */ /* 0x000fe40008011610 */
[----:B------:R-:W-:Y:S02]  /*1250*/  USEL UR4, UR45, UR20, !UP0 ;  /* 0x000000142d047287 */ /* 0x000fe4000c000000 */
[----:B------:R-:W-:Y:S02]  /*1260*/  UIMAD UR7, UR5, UR23, URZ ;  /* 0x00000017050772a4 */ /* 0x000fe4000f8e02ff */
[----:B------:R-:W-:Y:S02]  /*1270*/  USEL UR5, UR46, UR13, !UP1 ;  /* 0x0000000d2e057287 */ /* 0x000fe4000c800000 */
[----:B------:R-:W-:Y:S02]  /*1280*/  UIMAD UR12, UR6, UR23, URZ ;  /* 0x00000017060c72a4 */ /* 0x000fe4000f8e02ff */
[----:B------:R-:W-:-:S02]  /*1290*/  UISETP.GE.AND UP0, UPT, UR4, UR7, UPT ;  /* 0x000000070400728c */ /* 0x000fc4000bf06270 */
[----:B------:R-:W-:Y:S02]  /*12a0*/  UIMAD.WIDE.U32 UR10, UR4, UR8, URZ ;  /* 0x00000008040a72a5 */ /* 0x000fe4000f8e00ff */
[----:B------:R-:W-:Y:S02]  /*12b0*/  UISETP.GE.OR UP0, UPT, UR5, UR12, UP0 ;  /* 0x0000000c0500728c */ /* 0x000fe40008706670 */
[----:B------:R-:W-:Y:S02]  /*12c0*/  UIMAD.WIDE.U32 UR12, UR5, UR8, URZ ;  /* 0x00000008050c72a5 */ /* 0x000fe4000f8e00ff */
[----:B------:R-:W-:Y:S01]  /*12d0*/  UIADD3 UR10, UPT, UPT, -UR4, URZ, URZ ;  /* 0x000000ff040a7290 */ /* 0x000fe2000fffe1ff */
[----:B------:R-:W-:Y:S01]  /*12e0*/  UMOV UR8, UR11 ;  /* 0x0000000b00087c82 */ /* 0x000fe20008000000 */
[----:B------:R-:W-:Y:S02]  /*12f0*/  UIADD3 UR11, UPT, UPT, -UR5, URZ, URZ ;  /* 0x000000ff050b7290 */ /* 0x000fe4000fffe1ff */
[----:B------:R-:W-:-:S03]  /*1300*/  USHF.R.U32.HI UR8, URZ, UR9, UR8 ;  /* 0x00000009ff087299 */ /* 0x000fc60008011608 */
[----:B------:R-:W-:Y:S01]  /*1310*/  @!UP0 UMOV UR7, UR13 ;  /* 0x0000000d00078c82 */ /* 0x000fe20008000000 */
[----:B------:R-:W-:Y:S02]  /*1320*/  UIMAD UR45, UR14, UR10, UR45 ;  /* 0x0000000a0e2d72a4 */ /* 0x000fe4000f8e022d */
[----:B------:R-:W-:Y:S02]  /*1330*/  USEL UR8, UR4, UR8, !UP2 ;  /* 0x0000000804087287 */ /* 0x000fe4000d000000 */
[----:B------:R-:W-:Y:S02]  /*1340*/  @!UP0 USHF.R.U32.HI UR7, URZ, UR9, UR7 ;  /* 0x00000009ff078299 */ /* 0x000fe40008011607 */
[----:B------:R-:W-:Y:S02]  /*1350*/  UIADD3 UR9, UPT, UPT, -UR8, URZ, URZ ;  /* 0x000000ff08097290 */ /* 0x000fe4000fffe1ff */
[----:B------:R-:W-:Y:S02]  /*1360*/  @!UP0 USEL UR7, UR5, UR7, !UP2 ;  /* 0x0000000705078287 */ /* 0x000fe4000d000000 */
[----:B------:R-:W-:-:S02]  /*1370*/  UIMAD UR9, UR23, UR9, UR4 ;  /* 0x00000009170972a4 */ /* 0x000fc4000f8e0204 */
[----:B------:R-:W-:Y:S02]  /*1380*/  @!UP0 UIADD3 UR8, UPT, UPT, UR8, -UR7, URZ ;  /* 0x8000000708088290 */ /* 0x000fe4000fffe0ff */
[----:B------:R-:W-:Y:S02]  /*1390*/  @!UP0 UIMAD UR6, UR9, UR6, UR7 ;  /* 0x00000006090682a4 */ /* 0x000fe4000f8e0207 */
[----:B------:R-:W-:Y:S02]  /*13a0*/  @!UP0 UIMAD UR4, UR8, UR23, UR5 ;  /* 0x00000017080482a4 */ /* 0x000fe4000f8e0205 */
[----:B------:R-:W-:Y:S02]  /*13b0*/  UIMAD UR46, UR24, UR11, UR46 ;  /* 0x0000000b182e72a4 */ /* 0x000fe4000f8e022e */
[----:B------:R-:W-:Y:S01]  /*13c0*/  UIMAD UR45, UR4, UR14, UR45 ;  /* 0x0000000e042d72a4 */ /* 0x000fe2000f8e022d */
[----:B------:R-:W-:Y:S02]  /*13d0*/  @!UP0 UMOV UR5, UR6 ;  /* 0x0000000600058c82 */ /* 0x000fe40008000000 */
[----:B------:R-:W-:-:S12]  /*13e0*/  UIMAD UR46, UR5, UR24, UR46 ;  /* 0x00000018052e72a4 */ /* 0x000fd8000f8e022e */
.L_x_18:
[----:B------:R-:W-:Y:S02]  /*13f0*/  UISETP.NE.AND UP1, UPT, UR25, 0x1, UPT ;  /* 0x000000011900788c */ /* 0x000fe4000bf25270 */
[----:B------:R-:W-:Y:S02]  /*1400*/  UISETP.NE.AND UP0, UPT, UR22, 0x2, UPT ;  /* 0x000000021600788c */ /* 0x000fe4000bf05270 */
[----:B------:R-:W-:-:S05]  /*1410*/  ULOP3.LUT UR28, UR28, 0x800, URZ, 0xc0, !UPT ;  /* 0x000008001c1c7892 */ /* 0x000fca000f8ec0ff */
[----:B------:R-:W-:Y:S07]  /*1420*/  BRA.U UP1, `(.L_x_19) ;  /* 0x0000000101447547 */ /* 0x000fee000b800000 */
[----:B------:R-:W1:Y:S01]  /*1430*/  LDCU.128 UR8, c[0x0][0xb10] ;  /* 0x00016200ff0877ac */ /* 0x000e620008000c00 */
[----:B------:R-:W2:Y:S01]  /*1440*/  LDCU UR12, c[0x0][0xb0c] ;  /* 0x00016180ff0c77ac */ /* 0x000ea20008000800 */
[----:B------:R-:W3:Y:S01]  /*1450*/  LDCU UR13, c[0x0][0xb20] ;  /* 0x00016400ff0d77ac */ /* 0x000ee20008000800 */
[----:B-1----:R-:W-:Y:S02]  /*1460*/  UIMAD.WIDE.U32 UR6, UR46, UR8, URZ ;  /* 0x000000082e0672a5 */ /* 0x002fe4000f8e00ff */
[----:B------:R-:W-:Y:S02]  /*1470*/  UIMAD.WIDE.U32 UR4, UR45, UR11, URZ ;  /* 0x0000000b2d0472a5 */ /* 0x000fe4000f8e00ff */
[----:B--2---:R-:W-:Y:S02]  /*1480*/  UISETP.NE.AND UP2, UPT, UR12, 0x1, UPT ;  /* 0x000000010c00788c */ /* 0x004fe4000bf45270 */
[----:B------:R-:W-:Y:S01]  /*1490*/  UISETP.NE.AND UP1, UPT, UR10, 0x1, UPT ;  /* 0x000000010a00788c */ /* 0x000fe2000bf25270 */
[----:B------:R-:W-:-:S02]  /*14a0*/  UMOV UR6, UR7 ;  /* 0x0000000700067c82 */ /* 0x000fc40008000000 */
[----:B------:R-:W-:Y:S01]  /*14b0*/  UMOV UR4, UR5 ;  /* 0x0000000500047c82 */ /* 0x000fe20008000000 */
[----:B------:R-:W-:Y:S02]  /*14c0*/  USHF.R.U32.HI UR6, URZ, UR9, UR6 ;  /* 0x00000009ff067299 */ /* 0x000fe40008011606 */
[----:B---3--:R-:W-:Y:S02]  /*14d0*/  USHF.R.U32.HI UR4, URZ, UR13, UR4 ;  /* 0x0000000dff047299 */ /* 0x008fe40008011604 */
[----:B------:R-:W-:Y:S02]  /*14e0*/  USEL UR5, UR46, UR6, !UP2 ;  /* 0x000000062e057287 */ /* 0x000fe4000d000000 */
[----:B------:R-:W-:-:S04]  /*14f0*/  USEL UR4, UR45, UR4, !UP1 ;  /* 0x000000042d047287 */ /* 0x000fc8000c800000 */
[----:B------:R-:W-:Y:S02]  /*1500*/  UIADD3 UR6, UPT, UPT, UR5, -UR4, URZ ;  /* 0x8000000405067290 */ /* 0x000fe4000fffe0ff */
[----:B------:R-:W-:Y:S02]  /*1510*/  UIADD3 UR4, UPT, UPT, -UR5, UR4, URZ ;  /* 0x0000000405047290 */ /* 0x000fe4000fffe1ff */
[----:B------:R-:W-:Y:S02]  /*1520*/  UIMAD UR45, UR6, UR10, UR45 ;  /* 0x0000000a062d72a4 */ /* 0x000fe4000f8e022d */
[----:B------:R-:W-:-:S12]  /*1530*/  UIMAD UR46, UR4, UR12, UR46 ;  /* 0x0000000c042e72a4 */ /* 0x000fd8000f8e022e */
.L_x_19:
[----:B------:R-:W-:Y:S05]  /*1540*/  BRA.U !UP5, `(.L_x_20) ;  /* 0x000000010d0c7547 */ /* 0x000fea000b800000 */
[----:B------:R-:W-:Y:S01]  /*1550*/  UCGABAR_WAIT ;  /* 0x0000000000007dc7 */ /* 0x000fe20008000000 */
[----:B------:R-:W-:Y:S01]  /*1560*/  CCTL.IVALL ;  /* 0x00000000ff00798f */ /* 0x000fe20002000000 */
[----:B------:R-:W-:Y:S05]  /*1570*/  BRA `(.L_x_21) ;  /* 0x0000000000047947 */ /* 0x000fea0003800000 */
.L_x_20:
[----:B------:R-:W-:Y:S06]  /*1580*/  BAR.SYNC.DEFER_BLOCKING 0x0 ;  /* 0x0000000000007b1d */ /* 0x000fec0000010000 */
.L_x_21:
[----:B------:R-:W-:Y:S05]  /*1590*/  BRA.U UP0, `(.L_x_22) ;  /* 0x0000001100887547 */ /* 0x000fea000b800000 */
[----:B------:R-:W1:Y:S01]  /*15a0*/  LDCU UR6, c[0x0][0x38c] ;  /* 0x00007180ff0677ac */ /* 0x000e620008000800 */
[----:B------:R-:W-:Y:S01]  /*15b0*/  PLOP3.LUT P1, PT, PT, PT, UP3, 0x80, 0x8 ;  /* 0x000000000008781c */ /* 0x000fe20003f2f038 */
[----:B------:R-:W-:Y:S01]  /*15c0*/  IMAD.MOV.U32 R12, RZ, RZ, 0x1 ;  /* 0x00000001ff0c7424 */ /* 0x000fe200078e00ff */
[----:B------:R-:W-:Y:S01]  /*15d0*/  ISETP.EQ.OR P2, PT, R0, RZ, P3 ;  /* 0x000000ff0000720c */ /* 0x000fe20001f42670 */
[----:B------:R-:W-:Y:S01]  /*15e0*/  UMOV UR7, 0x400 ;  /* 0x0000040000077882 */ /* 0x000fe20000000000 */
[----:B------:R-:W-:Y:S01]  /*15f0*/  UISETP.NE.AND UP1, UPT, UR22, URZ, UPT ;  /* 0x000000ff1600728c */ /* 0x000fe2000bf25270 */
[----:B------:R-:W-:Y:S01]  /*1600*/  PLOP3.LUT P1, PT, P1, PT, PT, 0x8, 0x80 ;  /* 0x000000000080781c */ /* 0x000fe20000f2e170 */
[----:B------:R-:W-:Y:S01]  /*1610*/  ULEA UR7, UR61, UR7, 0x18 ;  /* 0x000000073d077291 */ /* 0x000fe2000f8ec0ff */
[----:B------:R-:W-:Y:S01]  /*1620*/  CS2R R10, SRZ ;  /* 0x00000000000a7805 */ /* 0x000fe2000001ff00 */
[----:B------:R-:W-:Y:S01]  /*1630*/  IMAD.MOV.U32 R9, RZ, RZ, RZ ;  /* 0x000000ffff097224 */ /* 0x000fe200078e00ff */
[----:B------:R-:W2:Y:S01]  /*1640*/  LDCU UR41, c[0x0][0x370] ;  /* 0x00006e00ff2977ac */ /* 0x000ea20008000800 */
[----:B------:R-:W-:Y:S01]  /*1650*/  IMAD.MOV.U32 R8, RZ, RZ, 0x1 ;  /* 0x00000001ff087424 */ /* 0x000fe200078e00ff */
[----:B------:R-:W3:Y:S01]  /*1660*/  LDCU.64 UR26, c[0x0][0x348] ;  /* 0x00006900ff1a77ac */ /* 0x000ee20008000a00 */
[----:B-1----:R-:W-:-:S02]  /*1670*/  UIADD3 UR5, UPT, UPT, UR6, 0x1f, URZ ;  /* 0x0000001f06057890 */ /* 0x002fc4000fffe0ff */
[----:B------:R-:W-:Y:S02]  /*1680*/  USHF.R.U32.HI UR47, URZ, 0x5, UR28 ;  /* 0x00000005ff2f7899 */ /* 0x000fe4000801161c */
[----:B------:R-:W-:Y:S02]  /*1690*/  USHF.R.S32.HI UR4, URZ, 0x1f, UR5 ;  /* 0x0000001fff047899 */ /* 0x000fe40008011405 */
[----:B------:R-:W-:Y:S02]  /*16a0*/  UIADD3 UR48, UPT, UPT, UR6, 0x3e, URZ ;  /* 0x0000003e06307890 */ /* 0x000fe4000fffe0ff */
[----:B------:R-:W-:Y:S01]  /*16b0*/  ULEA.HI UR4, UR4, UR5, URZ, 0x5 ;  /* 0x0000000504047291 */ /* 0x000fe2000f8f28ff */
[----:B------:R-:W1:Y:S03]  /*16c0*/  LDCU UR39, c[0x0][0x374] ;  /* 0x00006e80ff2777ac */ /* 0x000e660008000800 */
[----:B------:R-:W-:-:S02]  /*16d0*/  USHF.R.S32.HI UR43, URZ, 0x5, UR4 ;  /* 0x00000005ff2b7899 */ /* 0x000fc40008011404 */
[----:B------:R-:W-:Y:S02]  /*16e0*/  UIADD3 UR4, UPT, UPT, UR6, -0x1, URZ ;  /* 0xffffffff06047890 */ /* 0x000fe4000fffe0ff */
[----:B------:R-:W-:Y:S02]  /*16f0*/  UISETP.LT.U32.AND UP0, UPT, UR43, 0x3, UPT ;  /* 0x000000032b00788c */ /* 0x000fe4000bf01070 */
[----:B------:R-:W-:Y:S02]  /*1700*/  UISETP.GE.U32.AND UP2, UPT, UR4, -0x3f, UPT ;  /* 0xffffffc10400788c */ /* 0x000fe4000bf46070 */
[----:B------:R-:W-:Y:S02]  /*1710*/  USEL UR42, UR43, 0x3, UP0 ;  /* 0x000000032b2a7887 */ /* 0x000fe40008000000 */
[----:B------:R-:W-:Y:S02]  /*1720*/  USEL UR24, UR34, 0x2, UP1 ;  /* 0x0000000222187887 */ /* 0x000fe40008800000 */
[----:B------:R-:W-:-:S02]  /*1730*/  UIADD3 UR21, UPT, UPT, UR42, -0x1, URZ ;  /* 0xffffffff2a157890 */ /* 0x000fc4000fffe0ff */
[----:B------:R-:W-:Y:S02]  /*1740*/  UIADD3 UR29, UPT, UPT, UR7, 0x4400, UR28 ;  /* 0x00004400071d7890 */ /* 0x000fe4000fffe01c */
[----:B------:R-:W-:Y:S02]  /*1750*/  UIADD3 UR44, UPT, UPT, UR43, -UR42, URZ ;  /* 0x8000002a2b2c7290 */ /* 0x000fe4000fffe0ff */
[----:B------:R-:W-:Y:S01]  /*1760*/  @UP2 UIADD3 UR21, UPT, UPT, UR42, URZ, URZ ;  /* 0x000000ff2a152290 */ /* 0x000fe2000fffe0ff */
[----:B------:R-:W-:-:S03]  /*1770*/  UMOV UR5, URZ ;  /* 0x000000ff00057c82 */ /* 0x000fc60008000000 */
[----:B-123--:R-:W-:-:S12]  /*1780*/  UIADD3 UR21, UPT, UPT, UR21, 0x1, URZ ;  /* 0x0000000115157890 */ /* 0x00efd8000fffe0ff */
.L_x_42:
[----:B------:R-:W-:-:S09]  /*1790*/  UISETP.NE.AND UP0, UPT, UR61, URZ, UPT ;  /* 0x000000ff3d00728c */ /* 0x000fd2000bf05270 */
[----:B------:R-:W-:Y:S05]  /*17a0*/  BRA.U UP0, `(.L_x_23) ;  /* 0x0000000100287547 */ /* 0x000fea000b800000 */
[----:B------:R-:W-:Y:S02]  /*17b0*/  LEA R0, R9, UR7, 0x3 ;  /* 0x0000000709007c11 */ /* 0x000fe4000f8e18ff */
[----:B------:R-:W-:-:S04]  /*17c0*/  SHF.L.U32 R2, R8, 0x1f, RZ ;  /* 0x0000001f08027819 */ /* 0x000fc800000006ff */
[----:B------:R-:W1:Y:S02]  /*17d0*/  SYNCS.PHASECHK.TRANS64.TRYWAIT P0, [R0+URZ+0xc0], R2 ;  /* 0x0000c002000075a7 */ /* 0x000e6400080011ff */
[----:B-1----:R-:W-:Y:S05]  /*17e0*/  @!P0 BRA `(.L_x_24) ;  /* 0x0000005400548947 */ /* 0x002fea0003800000 */
.L_x_101:
[----:B------:R-:W-:Y:S01]  /*17f0*/  VIADD R9, R9, 0x1 ;  /* 0x0000000109097836 */ /* 0x000fe20000000000 */
[----:B------:R1:W-:Y:S04]  /*1800*/  SYNCS.ARRIVE.TRANS64.A1T0 RZ, [R0+URZ+0xb0], RZ ;  /* 0x0000b0ff00ff79a7 */ /* 0x0003e800081000ff */
[----:B------:R-:W-:-:S04]  /*1810*/  ISETP.NE.AND P0, PT, R9, 0x2, PT ;  /* 0x000000020900780c */ /* 0x000fc80003f05270 */
[----:B------:R-:W-:Y:S02]  /*1820*/  SEL R9, R9, RZ, P0 ;  /* 0x000000ff09097207 */ /* 0x000fe40000000000 */
[----:B-1----:R-:W-:-:S04]  /*1830*/  SEL R0, RZ, 0x1, P0 ;  /* 0x00000001ff007807 */ /* 0x002fc80000000000 */
[----:B------:R-:W-:-:S07]  /*1840*/  LOP3.LUT R8, R8, R0, RZ, 0x3c, !PT ;  /* 0x0000000008087212 */ /* 0x000fce00078e3cff */
.L_x_23:
[----:B------:R-:W-:Y:S01]  /*1850*/  ULEA UR4, UR5, UR7, 0x3 ;  /* 0x0000000705047291 */ /* 0x000fe2000f8e18ff */
[----:B------:R-:W-:Y:S01]  /*1860*/  SHF.L.U32 R0, R12, 0x1f, RZ ;  /* 0x0000001f0c007819 */ /* 0x000fe200000006ff */
[----:B------:R-:W-:Y:S02]  /*1870*/  UISETP.GE.U32.AND UP0, UPT, UR48, 0x3f, UPT ;  /* 0x0000003f3000788c */ /* 0x000fe4000bf06070 */
[----:B------:R-:W-:Y:S02]  /*1880*/  USHF.L.U32 UR11, UR45, 0x6, URZ ;  /* 0x000000062d0b7899 */ /* 0x000fe400080006ff */
[----:B------:R-:W-:Y:S01]  /*1890*/  ULEA UR35, UR46, UR47, 0x7 ;  /* 0x0000002f2e237291 */ /* 0x000fe2000f8e38ff */
[----:B------:R-:W-:Y:S02]  /*18a0*/  UMOV UR13, URZ ;  /* 0x000000ff000d7c82 */ /* 0x000fe40008000000 */
[----:B------:R1:W2:Y:S02]  /*18b0*/  SYNCS.PHASECHK.TRANS64.TRYWAIT P0, [UR4+0x18], R0 ;  /* 0x00001800ff0075a7 */ /* 0x0002a40008001104 */
[----:B------:R-:W-:Y:S07]  /*18c0*/  BRA.U !UP0, `(.L_x_25) ;  /* 0x0000000108bc7547 */ /* 0x000fee000b800000 */
[----:B------:R-:W-:Y:S01]  /*18d0*/  UMOV UR6, URZ ;  /* 0x000000ff00067c82 */ /* 0x000fe20008000000 */
[----:B------:R-:W-:-:S05]  /*18e0*/  UMOV UR4, UR5 ;  /* 0x0000000500047c82 */ /* 0x000fca0008000000 */
.L_x_31:
[----:B------:R-:W-:Y:S01]  /*18f0*/  ULEA UR33, UR4, UR7, 0x3 ;  /* 0x0000000704217291 */ /* 0x000fe2000f8e18ff */
[----:B--2---:R-:W-:Y:S01]  /*1900*/  @!P3 MOV R2, 0x1800 ;  /* 0x000018000002b802 */ /* 0x004fe20000000f00 */
[----:B--2-4-:R-:W-:Y:S10]  /*1910*/  @P0 BRA `(.L_x_26) ;  /* 0x00000000000c0947 */ /* 0x014ff40003800000 */
[----:B------:R-:W-:-:S04]  /*1920*/  SHF.L.U32 R3, R12, 0x1f, RZ ;  /* 0x0000001f0c037819 */ /* 0x000fc800000006ff */
[----:B------:R-:W2:Y:S02]  /*1930*/  SYNCS.PHASECHK.TRANS64.TRYWAIT P0, [UR33+0x18], R3 ;  /* 0x00001803ff0075a7 */ /* 0x000ea40008001121 */
[----:B--2---:R-:W-:Y:S05]  /*1940*/  @!P0 BRA `(.L_x_27) ;  /* 0x0000005400108947 */ /* 0x004fea0003800000 */
.L_x_26:
[----:B------:R2:W-:Y:S01]  /*1950*/  @!P3 SYNCS.ARRIVE.TRANS64 RZ, [UR33], R2 ;  /* 0x00000002ffffb9a7 */ /* 0x0005e20008000021 */
[----:B------:R-:W-:-:S04]  /*1960*/  ULOP3.LUT UR5, UR24, 0x2, URZ, 0xfc, !UPT ;  /* 0x0000000218057892 */ /* 0x000fc8000f8efcff */
[----:B------:R-:W-:-:S09]  /*1970*/  UISETP.NE.AND UP0, UPT, UR5, 0x2, UPT ;  /* 0x000000020500788c */ /* 0x000fd2000bf05270 */
[----:B------:R-:W-:Y:S05]  /*1980*/  BRA.U UP0, `(.L_x_28) ;  /* 0x0000000100047547 */ /* 0x000fea000b800000 */
[----:B------:R-:W-:Y:S05]  /*1990*/  BPT.TRAP 0x1 ;  /* 0x000000040000795c */ /* 0x000fea0000300000 */
.L_x_28:
[----:B------:R-:W-:Y:S04]  /*19a0*/  BSSY.RECONVERGENT B0, `(.L_x_29) ;  /* 0x0000003000007945 */ /* 0x000fe80003800200 */
[----:B------:R-:W-:Y:S05]  /*19b0*/  @P2 BRA `(.L_x_30) ;  /* 0x0000000000042947 */ /* 0x000fea0003800000 */
[----:B------:R-:W-:Y:S05]  /*19c0*/  BPT.TRAP 0x1 ;  /* 0x000000040000795c */ /* 0x000fea0000300000 */
.L_x_30:
[----:B------:R-:W-:Y:S05]  /*19d0*/  BSYNC.RECONVERGENT B0 ;  /* 0x0000000000007941 */ /* 0x000fea0003800200 */
.L_x_29:
[----:B------:R-:W-:Y:S02]  /*19e0*/  UIADD3 UR5, UPT, UPT, UR4, 0x1, URZ ;  /* 0x0000000104057890 */ /* 0x000fe4000fffe0ff */
[----:B------:R-:W-:Y:S02]  /*19f0*/  ULEA UR32, UR4, UR28, 0xc ;  /* 0x0000001c04207291 */ /* 0x000fe4000f8e60ff */
[----:B------:R-:W-:Y:S02]  /*1a00*/  UISETP.NE.AND UP0, UPT, UR5, 0x3, UPT ;  /* 0x000000030500788c */ /* 0x000fe4000bf05270 */
[----:B------:R-:W-:Y:S02]  /*1a10*/  UIADD3 UR16, UP1, UPT, UR26, 0x80, URZ ;  /* 0x000000801a107890 */ /* 0x000fe4000ff3e0ff */
[----:B------:R-:W-:Y:S02]  /*1a20*/  USEL UR9, URZ, 0x1, UP0 ;  /* 0x00000001ff097887 */ /* 0x000fe40008000000 */
[----:B------:R-:W-:-:S02]  /*1a30*/  USEL UR5, UR5, URZ, UP0 ;  /* 0x000000ff05057287 */ /* 0x000fc40008000000 */
[----:B------:R-:W-:Y:S02]  /*1a40*/  UIADD3 UR14, UP0, UPT, UR26, 0x180, URZ ;  /* 0x000001801a0e7890 */ /* 0x000fe4000ff1e0ff */
[----:B------:R-:W-:Y:S01]  /*1a50*/  ULEA UR8, UR5, UR7, 0x3 ;  /* 0x0000000705087291 */ /* 0x000fe2000f8e18ff */
[----:B------:R-:W-:Y:S01]  /*1a60*/  LOP3.LUT R12, R12, UR9, RZ, 0x3c, !PT ;  /* 0x000000090c0c7c12 */ /* 0x000fe2000f8e3cff */
[----:B------:R-:W-:Y:S02]  /*1a70*/  USHF.L.U32 UR34, UR6, 0x5, URZ ;  /* 0x0000000506227899 */ /* 0x000fe400080006ff */
[----:B------:R-:W-:Y:S01]  /*1a80*/  UIADD3.X UR17, UPT, UPT, URZ, UR27, URZ, UP1, !UPT ;  /* 0x0000001bff117290 */ /* 0x000fe20008ffe4ff */
[----:B-1----:R-:W-:Y:S01]  /*1a90*/  SHF.L.U32 R0, R12, 0x1f, RZ ;  /* 0x0000001f0c007819 */ /* 0x002fe200000006ff */
[----:B------:R-:W-:Y:S02]  /*1aa0*/  UIADD3 UR32, UPT, UPT, UR7, 0x4400, UR32 ;  /* 0x0000440007207890 */ /* 0x000fe4000fffe020 */
[----:B------:R-:W-:Y:S01]  /*1ab0*/  UIADD3.X UR15, UPT, UPT, URZ, UR27, URZ, UP0, !UPT ;  /* 0x0000001bff0f7290 */ /* 0x000fe200087fe4ff */
[----:B------:R3:W4:Y:S01]  /*1ac0*/  SYNCS.PHASECHK.TRANS64.TRYWAIT P0, [UR8+0x18], R0 ;  /* 0x00001800ff0075a7 */ /* 0x0007220008001108 */
[----:B------:R-:W-:Y:S01]  /*1ad0*/  ULEA UR8, UR4, UR7, 0xb ;  /* 0x0000000704087291 */ /* 0x000fe2000f8e58ff */
[----:B------:R-:W-:Y:S01]  /*1ae0*/  UMOV UR13, 0x30000 ;  /* 0x00030000000d7882 */ /* 0x000fe20000000000 */
[----:B------:R-:W-:-:S02]  /*1af0*/  UMOV UR18, 0x0 ;  /* 0x0000000000127882 */ /* 0x000fc40000000000 */
[----:B------:R-:W-:Y:S01]  /*1b00*/  UIADD3 UR8, UPT, UPT, UR8, 0x7400, URZ ;  /* 0x0000740008087890 */ /* 0x000fe2000fffe0ff */
[----:B------:R-:W-:Y:S01]  /*1b10*/  UMOV UR19, 0x10000000 ;  /* 0x1000000000137882 */ /* 0x000fe20000000000 */
[----:B------:R-:W-:Y:S01]  /*1b20*/  UMOV UR12, UR36 ;  /* 0x00000024000c7c82 */ /* 0x000fe20008000000 */
[----:B------:R-:W-:Y:S01]  /*1b30*/  UMOV UR9, UR33 ;  /* 0x0000002100097c82 */ /* 0x000fe20008000000 */
[----:B------:R-:W-:Y:S01]  /*1b40*/  UMOV UR10, UR34 ;  /* 0x00000022000a7c82 */ /* 0x000fe20008000000 */
[----:B------:R1:W-:Y:S01]  /*1b50*/  UTMALDG.3D.MULTICAST [UR32], [UR16], UR13, desc[UR18] ;  /* 0x00001220100073b4 */ /* 0x0003e2000801180d */
[----:B------:R-:W-:Y:S01]  /*1b60*/  UIADD3 UR6, UPT, UPT, UR6, 0x1, URZ ;  /* 0x0000000106067890 */ /* 0x000fe2000fffe0ff */
[----:B------:R-:W-:-:S03]  /*1b70*/  UMOV UR4, UR5 ;  /* 0x0000000500047c82 */ /* 0x000fc60008000000 */
[----:B------:R-:W-:Y:S01]  /*1b80*/  UISETP.NE.AND UP0, UPT, UR6, UR21, UPT ;  /* 0x000000150600728c */ /* 0x000fe2000bf05270 */
[----:B------:R3:W-:Y:S01]  /*1b90*/  UTMALDG.3D [UR8], [UR14], desc[UR18] ;  /* 0x000012080e0075b4 */ /* 0x0007e20008011000 */
[----:B-1----:R-:W-:-:S07]  /*1ba0*/  UMOV UR13, UR21 ;  /* 0x00000015000d7c82 */ /* 0x002fce0008000000 */
[----:B---3--:R-:W-:Y:S05]  /*1bb0*/  BRA.U UP0, `(.L_x_31) ;  /* 0xfffffffd004c7547 */ /* 0x008fea000b83ffff */
.L_x_25:
[----:B------:R-:W-:Y:S01]  /*1bc0*/  ULEA UR4, UR5, UR7, 0x3 ;  /* 0x0000000705047291 */ /* 0x000fe2000f8e18ff */
[----:B-1----:R-:W-:Y:S01]  /*1bd0*/  SHF.L.U32 R0, R12, 0x1f, RZ ;  /* 0x0000001f0c007819 */ /* 0x002fe200000006ff */
[----:B------:R-:W-:Y:S01]  /*1be0*/  @!P1 SYNCS.ARRIVE.TRANS64.A1T0 RZ, [UR7+0x48], RZ ;  /* 0x000048ffffff99a7 */ /* 0x000fe20008100007 */
[----:B------:R-:W-:-:S06]  /*1bf0*/  UISETP.GT.AND UP0, UPT, UR43, UR42, UPT ;  /* 0x0000002a2b00728c */ /* 0x000fcc000bf04270 */
[----:B--2-4-:R1:W2:Y:S03]  /*1c00*/  SYNCS.PHASECHK.TRANS64.TRYWAIT P0, [UR4+0x18], R0 ;  /* 0x00001800ff0075a7 */ /* 0x0142a60008001104 */
[----:B------:R-:W-:Y:S05]  /*1c10*/  BRA.U !UP0, `(.L_x_32) ;  /* 0x0000000108bc7547 */ /* 0x000fea000b800000 */
[----:B------:R-:W-:Y:S01]  /*1c20*/  UIADD3 UR25, UPT, UPT, UR44, UR13, URZ ;  /* 0x0000000d2c197290 */ /* 0x000fe2000fffe0ff */
[----:B------:R-:W-:-:S11]  /*1c30*/  UMOV UR4, UR5 ;  /* 0x0000000500047c82 */ /* 0x000fd60008000000 */
.L_x_38:
[----:B------:R-:W-:Y:S01]  /*1c40*/  ULEA UR17, UR4, UR7, 0x3 ;  /* 0x0000000704117291 */ /* 0x000fe2000f8e18ff */
[----:B--2---:R-:W-:Y:S01]  /*1c50*/  @!P3 MOV R2, 0x1800 ;  /* 0x000018000002b802 */ /* 0x004fe20000000f00 */
[----:B--2-4-:R-:W-:Y:S10]  /*1c60*/  @P0 BRA `(.L_x_33) ;  /* 0x00000000000c0947 */ /* 0x014ff40003800000 */
[----:B------:R-:W-:-:S04]  /*1c70*/  SHF.L.U32 R3, R12, 0x1f, RZ ;  /* 0x0000001f0c037819 */ /* 0x000fc800000006ff */
[----:B------:R-:W2:Y:S02]  /*1c80*/  SYNCS.PHASECHK.TRANS64.TRYWAIT P0, [UR17+0x18], R3 ;  /* 0x00001803ff0075a7 */ /* 0x000ea40008001111 */
[----:B--2---:R-:W-:Y:S05]  /*1c90*/  @!P0 BRA `(.L_x_34) ;  /* 0x0000005000548947 */ /* 0x004fea0003800000 */
.L_x_33:
[----:B------:R2:W-:Y:S01]  /*1ca0*/  @!P3 SYNCS.ARRIVE.TRANS64 RZ, [UR17], R2 ;  /* 0x00000002ffffb9a7 */ /* 0x0005e20008000011 */
[----:B------:R-:W-:-:S04]  /*1cb0*/  ULOP3.LUT UR5, UR24, 0x2, URZ, 0xfc, !UPT ;  /* 0x0000000218057892 */ /* 0x000fc8000f8efcff */
[----:B------:R-:W-:-:S09]  /*1cc0*/  UISETP.NE.AND UP0, UPT, UR5, 0x2, UPT ;  /* 0x000000020500788c */ /* 0x000fd2000bf05270 */
[----:B------:R-:W-:Y:S05]  /*1cd0*/  BRA.U UP0, `(.L_x_35) ;  /* 0x0000000100047547 */ /* 0x000fea000b800000 */
[----:B------:R-:W-:Y:S05]  /*1ce0*/  BPT.TRAP 0x1 ;  /* 0x000000040000795c */ /* 0x000fea0000300000 */
.L_x_35:
[----:B------:R-:W-:Y:S04]  /*1cf0*/  BSSY.RECONVERGENT B0, `(.L_x_36) ;  /* 0x0000003000007945 */ /* 0x000fe80003800200 */
[----:B------:R-:W-:Y:S05]  /*1d00*/  @P2 BRA `(.L_x_37) ;  /* 0x0000000000042947 */ /* 0x000fea0003800000 */
[----:B------:R-:W-:Y:S05]  /*1d10*/  BPT.TRAP 0x1 ;  /* 0x000000040000795c */ /* 0x000fea0000300000 */
.L_x_37:
[----:B------:R-:W-:Y:S05]  /*1d20*/  BSYNC.RECONVERGENT B0 ;  /* 0x0000000000007941 */ /* 0x000fea0003800200 */
.L_x_36:
[----:B------:R-:W-:Y:S02]  /*1d30*/  UIADD3 UR5, UPT, UPT, UR4, 0x1, URZ ;  /* 0x0000000104057890 */ /* 0x000fe4000fffe0ff */
[----:B------:R-:W-:Y:S02]  /*1d40*/  UIADD3 UR14, UP1, UPT, UR26, 0x80, URZ ;  /* 0x000000801a0e7890 */ /* 0x000fe4000ff3e0ff */
[----:B------:R-:W-:Y:S02]  /*1d50*/  UISETP.NE.AND UP0, UPT, UR5, 0x3, UPT ;  /* 0x000000030500788c */ /* 0x000fe4000bf05270 */
[----:B------:R-:W-:Y:S02]  /*1d60*/  USHF.L.U32 UR18, UR13, 0x5, URZ ;  /* 0x000000050d127899 */ /* 0x000fe400080006ff */
[----:B------:R-:W-:Y:S02]  /*1d70*/  USEL UR8, URZ, 0x1, UP0 ;  /* 0x00000001ff087887 */ /* 0x000fe40008000000 */
[----:B------:R-:W-:-:S02]  /*1d80*/  USEL UR5, UR5, URZ, UP0 ;  /* 0x000000ff05057287 */ /* 0x000fc40008000000 */
[----:B------:R-:W-:Y:S02]  /*1d90*/  UIADD3 UR22, UP0, UPT, UR26, 0x180, URZ ;  /* 0x000001801a167890 */ /* 0x000fe4000ff1e0ff */
[----:B------:R-:W-:Y:S01]  /*1da0*/  LOP3.LUT R12, R12, UR8, RZ, 0x3c, !PT ;  /* 0x000000080c0c7c12 */ /* 0x000fe2000f8e3cff */
[----:B------:R-:W-:Y:S02]  /*1db0*/  ULEA UR6, UR5, UR7, 0x3 ;  /* 0x0000000705067291 */ /* 0x000fe4000f8e18ff */
[----:B------:R-:W-:Y:S01]  /*1dc0*/  ULEA UR8, UR4, UR7, 0xb ;  /* 0x0000000704087291 */ /* 0x000fe2000f8e58ff */
[----:B-1----:R-:W-:Y:S01]  /*1dd0*/  SHF.L.U32 R0, R12, 0x1f, RZ ;  /* 0x0000001f0c007819 */ /* 0x002fe200000006ff */
[----:B------:R-:W-:Y:S02]  /*1de0*/  ULEA UR16, UR4, UR29, 0xc ;  /* 0x0000001d04107291 */ /* 0x000fe4000f8e60ff */
[----:B------:R-:W-:Y:S02]  /*1df0*/  UIADD3.X UR15, UPT, UPT, URZ, UR27, URZ, UP1, !UPT ;  /* 0x0000001bff0f7290 */ /* 0x000fe40008ffe4ff */
[----:B------:R-:W-:Y:S01]  /*1e00*/  UIADD3 UR8, UPT, UPT, UR8, 0x7400, URZ ;  /* 0x0000740008087890 */ /* 0x000fe2000fffe0ff */
[----:B------:R3:W4:Y:S01]  /*1e10*/  SYNCS.PHASECHK.TRANS64.TRYWAIT P0, [UR6+0x18], R0 ;  /* 0x00001800ff0075a7 */ /* 0x0007220008001106 */
[----:B------:R-:W-:Y:S01]  /*1e20*/  UIADD3.X UR23, UPT, UPT, URZ, UR27, URZ, UP0, !UPT ;  /* 0x0000001bff177290 */ /* 0x000fe200087fe4ff */
[----:B------:R-:W-:Y:S01]  /*1e30*/  UMOV UR6, 0x30000 ;  /* 0x0003000000067882 */ /* 0x000fe20000000000 */
[----:B------:R-:W-:Y:S01]  /*1e40*/  UMOV UR30, 0x0 ;  /* 0x00000000001e7882 */ /* 0x000fe20000000000 */
[----:B------:R-:W-:Y:S01]  /*1e50*/  UMOV UR31, 0x10000000 ;  /* 0x10000000001f7882 */ /* 0x000fe20000000000 */
[----:B------:R-:W-:Y:S01]  /*1e60*/  UMOV UR19, UR35 ;  /* 0x0000002300137c82 */ /* 0x000fe20008000000 */
[----:B------:R-:W-:Y:S01]  /*1e70*/  UMOV UR20, UR36 ;  /* 0x0000002400147c82 */ /* 0x000fe20008000000 */
[----:B------:R-:W-:Y:S01]  /*1e80*/  UMOV UR12, UR36 ;  /* 0x00000024000c7c82 */ /* 0x000fe20008000000 */
[----:B------:R-:W-:Y:S01]  /*1e90*/  UMOV UR9, UR17 ;  /* 0x0000001100097c82 */ /* 0x000fe20008000000 */
[----:B------:R-:W-:Y:S01]  /*1ea0*/  UMOV UR10, UR18 ;  /* 0x00000012000a7c82 */ /* 0x000fe20008000000 */
[----:B------:R3:W-:Y:S01]  /*1eb0*/  UTMALDG.3D.MULTICAST [UR16], [UR14], UR6, desc[UR30] ;  /* 0x00001e100e0073b4 */ /* 0x0007e20008011806 */
[----:B------:R-:W-:Y:S01]  /*1ec0*/  UIADD3 UR13, UPT, UPT, UR13, 0x1, URZ ;  /* 0x000000010d0d7890 */ /* 0x000fe2000fffe0ff */
[----:B------:R-:W-:-:S03]  /*1ed0*/  UMOV UR4, UR5 ;  /* 0x0000000500047c82 */ /* 0x000fc60008000000 */
[----:B------:R-:W-:Y:S01]  /*1ee0*/  UISETP.NE.AND UP0, UPT, UR13, UR25, UPT ;  /* 0x000000190d00728c */ /* 0x000fe2000bf05270 */
[----:B------:R3:W-:Y:S08]  /*1ef0*/  UTMALDG.3D [UR8], [UR22], desc[UR30] ;  /* 0x00001e08160075b4 */ /* 0x0007f00008011000 */
[----:B---3--:R-:W-:Y:S05]  /*1f00*/  BRA.U UP0, `(.L_x_38) ;  /* 0xfffffffd004c7547 */ /* 0x008fea000b83ffff */
.L_x_32:
[C---:B------:R-:W-:Y:S01]  /*1f10*/  LEA R3, R11.reuse, UR7, 0x3 ;  /* 0x000000070b037c11 */ /* 0x040fe2000f8e18ff */
[----:B------:R-:W-:Y:S01]  /*1f20*/  NOP ;  /* 0x0000000000007918 */ /* 0x000fe20000000000 */
[----:B-1----:R-:W-:Y:S02]  /*1f30*/  SHF.L.U32 R0, R10, 0x1f, RZ ;  /* 0x0000001f0a007819 */ /* 0x002fe400000006ff */
[----:B------:R-:W-:Y:S02]  /*1f40*/  LEA R4, R11, UR7, 0x4 ;  /* 0x000000070b047c11 */ /* 0x000fe4000f8e20ff */
[----:B--2-4-:R-:W1:Y:S02]  /*1f50*/  SYNCS.PHASECHK.TRANS64.TRYWAIT P0, [R3+URZ+0x50], R0 ;  /* 0x00005000030075a7 */ /* 0x014e6400080011ff */
[----:B-1----:R-:W-:Y:S05]  /*1f60*/  @!P0 BRA `(.L_x_39) ;  /* 0x0000004c00b88947 */ /* 0x002fea0003800000 */
.L_x_104:
[----:B------:R-:W2:Y:S01]  /*1f70*/  LDS.128 R4, [R4+0xe0] ;  /* 0x0000e00004047984 */ /* 0x000ea20000000c00 */
[----:B------:R-:W-:Y:S01]  /*1f80*/  UISETP.GE.AND UP0, UPT, UR40, 0x1, UPT ;  /* 0x000000012800788c */ /* 0x000fe2000bf06270 */
[----:B------:R-:W-:Y:S01]  /*1f90*/  @!PT LDS RZ, [RZ] ;  /* 0x00000000fffff984 */ /* 0x000fe20000000800 */
[----:B------:R-:W-:Y:S01]  /*1fa0*/  @!PT LDS RZ, [RZ] ;  /* 0x00000000fffff984 */ /* 0x000fe20000000800 */
[----:B------:R-:W-:Y:S01]  /*1fb0*/  @!PT LDS RZ, [RZ] ;  /* 0x00000000fffff984 */ /* 0x000fe20000000800 */
[----:B------:R-:W-:Y:S01]  /*1fc0*/  @!PT LDS RZ, [RZ] ;  /* 0x00000000fffff984 */ /* 0x000fe20000000800 */
[----:B------:R3:W-:Y:S06]  /*1fd0*/  MEMBAR.ALL.CTA ;  /* 0x0000000000007992 */ /* 0x0007ec0000008000 */
[----:B---3--:R-:W3:Y:S01]  /*1fe0*/  FENCE.VIEW.ASYNC.S ;  /* 0x00000000000073c6 */ /* 0x008ee20000000000 */
[----:B--2---:R-:W-:-:S13]  /*1ff0*/  LOP3.LUT P0, RZ, R6, 0x1, RZ, 0xc0, !PT ;  /* 0x0000000106ff7812 */ /* 0x004fda000780c0ff */
[----:B---3--:R-:W-:Y:S01]  /*2000*/  VOTEU.ANY UP1, P0 ;  /* 0x0000000000ff7886 */ /* 0x008fe20000020100 */
[----:B------:R-:W-:-:S13]  /*2010*/  PLOP3.LUT P0, PT, PT, PT, UP1, 0x80, 0x8 ;  /* 0x000000000008781c */ /* 0x000fda0003f0f018 */
[----:B-1----:R-:W-:Y:S02]  /*2020*/  @P0 LOP3.LUT R0, R5, 0xffff, RZ, 0xc0, !PT ;  /* 0x0000ffff05000812 */ /* 0x002fe400078ec0ff */
[----:B------:R-:W-:Y:S02]  /*2030*/  @P0 MOV R2, R4 ;  /* 0x0000000400020202 */ /* 0x000fe40000000f00 */
[----:B------:R-:W-:Y:S01]  /*2040*/  @P0 R2UR UR6, R0 ;  /* 0x00000000000602ca */ /* 0x000fe200000e0000 */
[----:B------:R-:W-:Y:S01]  /*2050*/  VIADD R0, R3, 0x60 ;  /* 0x0000006003007836 */ /* 0x000fe20000000000 */
[----:B------:R-:W-:Y:S02]  /*2060*/  @P0 SHF.R.U32.HI R4, RZ, 0x10, R5 ;  /* 0x00000010ff040819 */ /* 0x000fe40000011605 */
[----:B------:R-:W-:Y:S02]  /*2070*/  @P0 R2UR UR8, R2 ;  /* 0x00000000020802ca */ /* 0x000fe400000e0000 */
[----:B------:R-:W-:-:S02]  /*2080*/  PRMT R0, RZ, 0x654, R0 ;  /* 0x00000654ff007816 */ /* 0x000fc40000000000 */
[----:B------:R-:W-:Y:S02]  /*2090*/  @P0 R2UR UR4, R4 ;  /* 0x00000000040402ca */ /* 0x000fe400000e0000 */
[----:B------:R1:W-:Y:S03]  /*20a0*/  SYNCS.ARRIVE.TRANS64.RED.A1T0 RZ, [R0+URZ], RZ ;  /* 0x000000ff00ff79a7 */ /* 0x0003e600081004ff */
[----:B------:R-:W-:-:S04]  /*20b0*/  @UP1 UMOV UR37, UR6 ;  /* 0x0000000600251c82 */ /* 0x000fc80008000000 */
[----:B------:R-:W-:-:S04]  /*20c0*/  @UP1 UMOV UR38, UR8 ;  /* 0x0000000800261c82 */ /* 0x000fc80008000000 */
[----:B------:R-:W-:Y:S01]  /*20d0*/  @UP1 UMOV UR36, UR4 ;  /* 0x0000000400241c82 */ /* 0x000fe20008000000 */
[----:B------:R-:W-:Y:S05]  /*20e0*/  BRA.U !UP0, `(.L_x_40) ;  /* 0x0000000108d47547 */ /* 0x000fea000b800000 */
[----:B------:R-:W2:Y:S01]  /*20f0*/  LDCU.128 UR12, c[0x0][0xb10] ;  /* 0x00016200ff0c77ac */ /* 0x000ea20008000c00 */
[----:B------:R-:W3:Y:S01]  /*2100*/  LDCU UR25, c[0x0][0xb20] ;  /* 0x00016400ff1977ac */ /* 0x000ee20008000800 */
[----:B------:R-:W4:Y:S01]  /*2110*/  LDCU UR20, c[0x0][0xb0c] ;  /* 0x00016180ff1477ac */ /* 0x000f220008000800 */
[----:B------:R-:W1:Y:S01]  /*2120*/  LDCU.64 UR10, c[0x0][0xb28] ;  /* 0x00016500ff0a77ac */ /* 0x000e620008000a00 */
[----:B------:R-:W-:Y:S02]  /*2130*/  UISETP.NE.AND UP3, UPT, UR40, 0x1, UPT ;  /* 0x000000012800788c */ /* 0x000fe4000bf65270 */
[----:B--2---:R-:W-:Y:S02]  /*2140*/  UIMAD.WIDE.U32 UR16, UR39, UR15, URZ ;  /* 0x0000000f271072a5 */ /* 0x004fe4000f8e00ff */
[----:B------:R-:W-:Y:S02]  /*2150*/  UIMAD.WIDE.U32 UR8, UR41, UR12, URZ ;  /* 0x0000000c290872a5 */ /* 0x000fe4000f8e00ff */
[----:B------:R-:W-:-:S02]  /*2160*/  UISETP.NE.AND UP0, UPT, UR14, 0x1, UPT ;  /* 0x000000010e00788c */ /* 0x000fc4000bf05270 */
[----:B------:R-:W-:Y:S01]  /*2170*/  UIMAD.WIDE.U32 UR22, UR37, UR15, URZ ;  /* 0x0000000f251672a5 */ /* 0x000fe2000f8e00ff */
[----:B------:R-:W-:Y:S02]  /*2180*/  UMOV UR16, UR17 ;  /* 0x0000001100107c82 */ /* 0x000fe40008000000 */
[----:B------:R-:W-:Y:S01]  /*2190*/  UMOV UR8, UR9 ;  /* 0x0000000900087c82 */ /* 0x000fe20008000000 */
[----:B---3--:R-:W-:Y:S02]  /*21a0*/  USHF.R.U32.HI UR16, URZ, UR25, UR16 ;  /* 0x00000019ff107299 */ /* 0x008fe40008011610 */
[----:B----4-:R-:W-:Y:S02]  /*21b0*/  UISETP.NE.AND UP2, UPT, UR20, 0x1, UPT ;  /* 0x000000011400788c */ /* 0x010fe4000bf45270 */
[----:B------:R-:W-:Y:S02]  /*21c0*/  USHF.R.U32.HI UR8, URZ, UR13, UR8 ;  /* 0x0000000dff087299 */ /* 0x000fe40008011608 */
[----:B------:R-:W-:-:S02]  /*21d0*/  USEL UR6, UR39, UR16, !UP0 ;  /* 0x0000001027067287 */ /* 0x000fc4000c000000 */
[----:B------:R-:W-:Y:S02]  /*21e0*/  USEL UR8, UR41, UR8, !UP2 ;  /* 0x0000000829087287 */ /* 0x000fe4000d000000 */
[----:B-1----:R-:W-:Y:S01]  /*21f0*/  UIMAD.WIDE.U32 UR16, UR6, UR10, URZ ;  /* 0x0000000a061072a5 */ /* 0x002fe2000f8e00ff */
[----:B------:R-:W-:Y:S01]  /*2200*/  UMOV UR4, UR23 ;  /* 0x0000001700047c82 */ /* 0x000fe20008000000 */
[----:B------:R-:W-:Y:S02]  /*2210*/  UIMAD.WIDE.U32 UR18, UR38, UR12, URZ ;  /* 0x0000000c261272a5 */ /* 0x000fe4000f8e00ff */
[----:B------:R-:W-:-:S03]  /*2220*/  UIMAD.WIDE.U32 UR22, UR8, UR10, URZ ;  /* 0x0000000a081672a5 */ /* 0x000fc6000f8e00ff */
[----:B------:R-:W-:Y:S01]  /*2230*/  UMOV UR16, UR17 ;  /* 0x0000001100107c82 */ /* 0x000fe20008000000 */
[----:B------:R-:W-:Y:S02]  /*2240*/  USHF.R.U32.HI UR4, URZ, UR25, UR4 ;  /* 0x00000019ff047299 */ /* 0x000fe40008011604 */
[----:B------:R-:W-:Y:S01]  /*2250*/  @UP3 USHF.R.U32.HI UR6, URZ, UR11, UR16 ;  /* 0x0000000bff063299 */ /* 0x000fe20008011610 */
[----:B------:R-:W-:Y:S01]  /*2260*/  UMOV UR18, UR19 ;  /* 0x0000001300127c82 */ /* 0x000fe20008000000 */
[----:B------:R-:W-:Y:S01]  /*2270*/  UMOV UR22, UR23 ;  /* 0x0000001700167c82 */ /* 0x000fe20008000000 */
[----:B------:R-:W-:Y:S02]  /*2280*/  USHF.R.U32.HI UR13, URZ, UR13, UR18 ;  /* 0x0000000dff0d7299 */ /* 0x000fe40008011612 */
[----:B------:R-:W-:Y:S02]  /*2290*/  USEL UR4, UR37, UR4, !UP0 ;  /* 0x0000000425047287 */ /* 0x000fe4000c000000 */
[----:B------:R-:W-:-:S02]  /*22a0*/  @UP3 USHF.R.U32.HI UR8, URZ, UR11, UR22 ;  /* 0x0000000bff083299 */ /* 0x000fc40008011616 */
[----:B------:R-:W-:Y:S02]  /*22b0*/  UIMAD UR9, UR40, UR6, URZ ;  /* 0x00000006280972a4 */ /* 0x000fe4000f8e02ff */
[----:B------:R-:W-:Y:S02]  /*22c0*/  USEL UR6, UR38, UR13, !UP2 ;  /* 0x0000000d26067287 */ /* 0x000fe4000d000000 */
[----:B------:R-:W-:Y:S02]  /*22d0*/  UIMAD UR12, UR40, UR8, URZ ;  /* 0x00000008280c72a4 */ /* 0x000fe4000f8e02ff */
[----:B------:R-:W-:Y:S02]  /*22e0*/  UISETP.GE.AND UP0, UPT, UR4, UR9, UPT ;  /* 0x000000090400728c */ /* 0x000fe4000bf06270 */
[----:B------:R-:W-:Y:S02]  /*22f0*/  UIMAD.WIDE.U32 UR16, UR4, UR10, URZ ;  /* 0x0000000a041072a5 */ /* 0x000fe4000f8e00ff */
[----:B------:R-:W-:-:S02]  /*2300*/  UISETP.GE.OR UP0, UPT, UR6, UR12, UP0 ;  /* 0x0000000c0600728c */ /* 0x000fc40008706670 */
        /* <DEDUP_REMOVED lines=19> */
.L_x_40:
[----:B------:R-:W2:Y:S02]  /*2440*/  LDCU UR4, c[0x0][0xb30] ;  /* 0x00016600ff0477ac */ /* 0x000ea40008000800 */
[----:B--2---:R-:W-:-:S09]  /*2450*/  UISETP.NE.AND UP0, UPT, UR4, 0x1, UPT ;  /* 0x000000010400788c */ /* 0x004fd2000bf05270 */
[----:B------:R-:W-:Y:S05]  /*2460*/  BRA.U UP0, `(.L_x_41) ;  /* 0x0000000100447547 */ /* 0x000fea000b800000 */
[----:B------:R-:W2:Y:S01]  /*2470*/  LDCU.128 UR12, c[0x0][0xb10] ;  /* 0x00016200ff0c77ac */ /* 0x000ea20008000c00 */
[----:B------:R-:W3:Y:S01]  /*2480*/  LDCU UR16, c[0x0][0xb0c] ;  /* 0x00016180ff1077ac */ /* 0x000ee20008000800 */
[----:B------:R-:W4:Y:S01]  /*2490*/  LDCU UR17, c[0x0][0xb20] ;  /* 0x00016400ff1177ac */ /* 0x000f220008000800 */
[----:B--2---:R-:W-:Y:S02]  /*24a0*/  UIMAD.WIDE.U32 UR10, UR38, UR12, URZ ;  /* 0x0000000c260a72a5 */ /* 0x004fe4000f8e00ff */
[----:B------:R-:W-:Y:S02]  /*24b0*/  UIMAD.WIDE.U32 UR8, UR37, UR15, URZ ;  /* 0x0000000f250872a5 */ /* 0x000fe4000f8e00ff */
[----:B---3--:R-:W-:Y:S02]  /*24c0*/  UISETP.NE.AND UP2, UPT, UR16, 0x1, UPT ;  /* 0x000000011000788c */ /* 0x008fe4000bf45270 */
[----:B------:R-:W-:Y:S01]  /*24d0*/  UISETP.NE.AND UP0, UPT, UR14, 0x1, UPT ;  /* 0x000000010e00788c */ /* 0x000fe2000bf05270 */
[----:B------:R-:W-:-:S02]  /*24e0*/  UMOV UR6, UR11 ;  /* 0x0000000b00067c82 */ /* 0x000fc40008000000 */
[----:B------:R-:W-:Y:S01]  /*24f0*/  UMOV UR4, UR9 ;  /* 0x0000000900047c82 */ /* 0x000fe20008000000 */
[----:B------:R-:W-:Y:S02]  /*2500*/  USHF.R.U32.HI UR6, URZ, UR13, UR6 ;  /* 0x0000000dff067299 */ /* 0x000fe40008011606 */
[----:B----4-:R-:W-:Y:S02]  /*2510*/  USHF.R.U32.HI UR4, URZ, UR17, UR4 ;  /* 0x00000011ff047299 */ /* 0x010fe40008011604 */
[----:B------:R-:W-:Y:S02]  /*2520*/  USEL UR6, UR38, UR6, !UP2 ;  /* 0x0000000626067287 */ /* 0x000fe4000d000000 */
[----:B------:R-:W-:-:S04]  /*2530*/  USEL UR4, UR37, UR4, !UP0 ;  /* 0x0000000425047287 */ /* 0x000fc8000c000000 */
[----:B------:R-:W-:Y:S02]  /*2540*/  UIADD3 UR8, UPT, UPT, UR6, -UR4, URZ ;  /* 0x8000000406087290 */ /* 0x000fe4000fffe0ff */
[----:B------:R-:W-:Y:S02]  /*2550*/  UIADD3 UR4, UPT, UPT, -UR6, UR4, URZ ;  /* 0x0000000406047290 */ /* 0x000fe4000fffe1ff */
[----:B------:R-:W-:Y:S02]  /*2560*/  UIMAD UR37, UR8, UR14, UR37 ;  /* 0x0000000e082572a4 */ /* 0x000fe4000f8e0225 */
[----:B------:R-:W-:-:S12]  /*2570*/  UIMAD UR38, UR4, UR16, UR38 ;  /* 0x00000010042672a4 */ /* 0x000fd8000f8e0226 */
.L_x_41:
[----:B------:R-:W-:Y:S01]  /*2580*/  VIADD R11, R11, 0x1 ;  /* 0x000000010b0b7836 */ /* 0x000fe20000000000 */
[----:B------:R-:W-:Y:S01]  /*2590*/  PLOP3.LUT P1, PT, PT, PT, PT, 0x80, 0x8 ;  /* 0x000000000008781c */ /* 0x000fe20003f2f070 */
[----:B------:R-:W-:Y:S02]  /*25a0*/  UIADD3 UR46, UPT, UPT, UR38, UR58, URZ ;  /* 0x0000003a262e7290 */ /* 0x000fe4000fffe0ff */
[----:B------:R-:W-:Y:S01]  /*25b0*/  UIADD3 UR45, UPT, UPT, UR37, UR55, URZ ;  /* 0x00000037252d7290 */ /* 0x000fe2000fffe0ff */
[----:B------:R-:W-:-:S04]  /*25c0*/  ISETP.NE.AND P0, PT, R11, 0x2, PT ;  /* 0x000000020b00780c */ /* 0x000fc80003f05270 */
[----:B-1----:R-:W-:Y:S02]  /*25d0*/  SEL R0, RZ, 0x1, P0 ;  /* 0x00000001ff007807 */ /* 0x002fe40000000000 */
[----:B------:R-:W-:Y:S02]  /*25e0*/  SEL R11, R11, RZ, P0 ;  /* 0x000000ff0b0b7207 */ /* 0x000fe40000000000 */
[----:B------:R-:W-:Y:S01]  /*25f0*/  LOP3.LUT R10, R10, R0, RZ, 0x3c, !PT ;  /* 0x000000000a0a7212 */ /* 0x000fe200078e3cff */
[----:B------:R-:W-:Y:S06]  /*2600*/  BRA.U UP1, `(.L_x_42) ;  /* 0xfffffff101607547 */ /* 0x000fec000b83ffff */
[----:B------:R-:W-:Y:S01]  /*2610*/  UIADD3 UR7, UPT, UPT, UR7, 0x18, URZ ;  /* 0x0000001807077890 */ /* 0x000fe2000fffe0ff */
[----:B------:R-:W-:-:S03]  /*2620*/  SHF.L.U32 R2, R12, 0x1f, RZ ;  /* 0x0000001f0c027819 */ /* 0x000fc600000006ff */
[----:B------:R-:W-:-:S09]  /*2630*/  ULEA UR4, UR5, UR7, 0x3 ;  /* 0x0000000705047291 */ /* 0x000fd2000f8e18ff */
[----:B------:R-:W1:Y:S02]  /*2640*/  SYNCS.PHASECHK.TRANS64.TRYWAIT P0, [UR4], R2 ;  /* 0x00000002ff0075a7 */ /* 0x000e640008001104 */
[----:B-1----:R-:W-:Y:S05]  /*2650*/  @!P0 BRA `(.L_x_43) ;  /* 0x0000004800108947 */ /* 0x002fea0003800000 */
.L_x_106:
[----:B------:R-:W-:-:S04]  /*2660*/  UIADD3 UR4, UPT, UPT, UR5, 0x1, URZ ;  /* 0x0000000105047890 */ /* 0x000fc8000fffe0ff */
[----:B------:R-:W-:-:S04]  /*2670*/  UISETP.NE.AND UP0, UPT, UR4, 0x3, UPT ;  /* 0x000000030400788c */ /* 0x000fc8000bf05270 */
[----:B------:R-:W-:Y:S02]  /*2680*/  USEL UR6, URZ, 0x1, UP0 ;  /* 0x00000001ff067887 */ /* 0x000fe40008000000 */
[----:B------:R-:W-:-:S04]  /*2690*/  USEL UR4, UR4, URZ, UP0 ;  /* 0x000000ff04047287 */ /* 0x000fc80008000000 */
[----:B------:R-:W-:Y:S01]  /*26a0*/  ULEA UR5, UR4, UR7, 0x3 ;  /* 0x0000000704057291 */ /* 0x000fe2000f8e18ff */
[----:B------:R-:W-:-:S04]  /*26b0*/  LOP3.LUT R12, R12, UR6, RZ, 0x3c, !PT ;  /* 0x000000060c0c7c12 */ /* 0x000fc8000f8e3cff */
[----:B-1----:R-:W-:-:S04]  /*26c0*/  SHF.L.U32 R2, R12, 0x1f, RZ ;  /* 0x0000001f0c027819 */ /* 0x002fc800000006ff */
[----:B------:R-:W1:Y:S02]  /*26d0*/  SYNCS.PHASECHK.TRANS64.TRYWAIT P0, [UR5], R2 ;  /* 0x00000002ff0075a7 */ /* 0x000e640008001105 */
[----:B-1----:R-:W-:Y:S05]  /*26e0*/  @!P0 BRA `(.L_x_44) ;  /* 0x0000004800048947 */ /* 0x002fea0003800000 */
.L_x_108:
[----:B------:R-:W-:-:S04]  /*26f0*/  UIADD3 UR4, UPT, UPT, UR4, 0x1, URZ ;  /* 0x0000000104047890 */ /* 0x000fc8000fffe0ff */
[----:B------:R-:W-:-:S04]  /*2700*/  UISETP.NE.AND UP0, UPT, UR4, 0x3, UPT ;  /* 0x000000030400788c */ /* 0x000fc8000bf05270 */
[----:B------:R-:W-:Y:S02]  /*2710*/  USEL UR5, URZ, 0x1, UP0 ;  /* 0x00000001ff057887 */ /* 0x000fe40008000000 */
[----:B------:R-:W-:-:S04]  /*2720*/  USEL UR4, UR4, URZ, UP0 ;  /* 0x000000ff04047287 */ /* 0x000fc80008000000 */
[----:B------:R-:W-:Y:S01]  /*2730*/  ULEA UR4, UR4, UR7, 0x3 ;  /* 0x0000000704047291 */ /* 0x000fe2000f8e18ff */
[----:B-1----:R-:W-:-:S04]  /*2740*/  LOP3.LUT R2, R12, UR5, RZ, 0x3c, !PT ;  /* 0x000000050c027c12 */ /* 0x002fc8000f8e3cff */
[----:B------:R-:W-:Y:S01]  /*2750*/  SHF.L.U32 R2, R2, 0x1f, RZ ;  /* 0x0000001f02027819 */ /* 0x000fe200000006ff */
[----:B------:R-:W-:-:S07]  /*2760*/  IMAD.U32 R0, RZ, RZ, UR4 ;  /* 0x00000004ff007e24 */ /* 0x000fce000f8e00ff */
.L_x_45:
[----:B-1----:R1:W2:Y:S02]  /*2770*/  SYNCS.PHASECHK.TRANS64.TRYWAIT P0, [R0+URZ], R2 ;  /* 0x00000002000075a7 */ /* 0x0022a400080011ff */
[----:B--2---:R-:W-:Y:S05]  /*2780*/  @!P0 NANOSLEEP.SYNCS 0x989680 ;  /* 0x009896800000895d */ /* 0x004fea0003900000 */
[----:B------:R-:W2:Y:S02]  /*2790*/  @!P0 SYNCS.PHASECHK.TRANS64 P0, [R0+URZ], R2 ;  /* 0x00000002000085a7 */ /* 0x000ea400080010ff */
[----:B--2---:R-:W-:Y:S05]  /*27a0*/  @P0 EXIT ;  /* 0x000000000000094d */ /* 0x004fea0003800000 */
[----:B------:R-:W-:Y:S05]  /*27b0*/  BRA `(.L_x_45) ;  /* 0xfffffffc00ec7947 */ /* 0x000fea000383ffff */
.L_x_22:
[----:B------:R-:W-:-:S04]  /*27c0*/  UISETP.NE.AND UP0, UPT, UR61, URZ, UPT ;  /* 0x000000ff3d00728c */ /* 0x000fc8000bf05270 */
[----:B------:R-:W-:-:S09]  /*27d0*/  UISETP.NE.OR UP0, UPT, UR22, 0x1, UP0 ;  /* 0x000000011600788c */ /* 0x000fd20008705670 */
[----:B------:R-:W-:Y:S05]  /*27e0*/  BRA.U UP0, `(.L_x_46) ;  /* 0x0000000500487547 */ /* 0x000fea000b800000 */
[----:B------:R-:W-:Y:S01]  /*27f0*/  ISETP.GE.U32.AND P2, PT, R0, 0x2, PT ;  /* 0x000000020000780c */ /* 0x000fe20003f46070 */
[----:B------:R-:W-:Y:S01]  /*2800*/  IMAD.MOV.U32 R12, RZ, RZ, 0x1 ;  /* 0x00000001ff0c7424 */ /* 0x000fe200078e00ff */
[----:B------:R-:W-:Y:S02]  /*2810*/  CS2R R10, SRZ ;  /* 0x00000000000a7805 */ /* 0x000fe4000001ff00 */
[----:B------:R-:W-:Y:S01]  /*2820*/  CS2R R8, SRZ ;  /* 0x0000000000087805 */ /* 0x000fe2000001ff00 */
[----:B------:R-:W-:Y:S01]  /*2830*/  UMOV UR4, 0x400 ;  /* 0x0000040000047882 */ /* 0x000fe20000000000 */
[----:B------:R-:W-:Y:S01]  /*2840*/  UMOV UR5, URZ ;  /* 0x000000ff00057c82 */ /* 0x000fe20008000000 */
[----:B------:R-:W-:-:S12]  /*2850*/  ULEA UR6, UR61, UR4, 0x18 ;  /* 0x000000043d067291 */ /* 0x000fd8000f8ec0ff */
.L_x_50:
[----:B------:R-:W-:Y:S02]  /*2860*/  LEA R2, R8, UR6, 0x3 ;  /* 0x0000000608027c11 */ /* 0x000fe4000f8e18ff */
[----:B------:R-:W-:-:S03]  /*2870*/  SHF.L.U32 R4, R9, 0x1f, RZ ;  /* 0x0000001f09047819 */ /* 0x000fc600000006ff */
[----:B------:R-:W-:Y:S01]  /*2880*/  VIADD R5, R2, 0xc0 ;  /* 0x000000c002057836 */ /* 0x000fe20000000000 */
[----:B------:R-:W1:Y:S02]  /*2890*/  SYNCS.PHASECHK.TRANS64.TRYWAIT P0, [R2+URZ+0xb0], R4 ;  /* 0x0000b004020075a7 */ /* 0x000e6400080011ff */
[----:B-1----:R-:W-:Y:S05]  /*28a0*/  @!P0 BRA `(.L_x_47) ;  /* 0x0000004400ac8947 */ /* 0x002fea0003800000 */
.L_x_109:
[----:B------:R-:W-:Y:S01]  /*28b0*/  ULEA UR4, UR5, UR6, 0x3 ;  /* 0x0000000605047291 */ /* 0x000fe2000f8e18ff */
[----:B-1----:R-:W-:Y:S01]  /*28c0*/  PRMT R2, RZ, 0x654, R5 ;  /* 0x00000654ff027816 */ /* 0x002fe20000000005 */
[----:B------:R-:W-:Y:S01]  /*28d0*/  @!P2 IMAD.MOV.U32 R4, RZ, RZ, 0x10 ;  /* 0x00000010ff04a424 */ /* 0x000fe200078e00ff */
[----:B------:R-:W-:Y:S01]  /*28e0*/  SHF.L.U32 R5, R12, 0x1f, RZ ;  /* 0x0000001f0c057819 */ /* 0x000fe200000006ff */
[----:B------:R-:W-:Y:S01]  /*28f0*/  UIADD3 UR7, UPT, UPT, UR4, 0x50, URZ ;  /* 0x0000005004077890 */ /* 0x000fe2000fffe0ff */
[----:B------:R1:W-:Y:S05]  /*2900*/  SYNCS.ARRIVE.TRANS64.RED.A1T0 RZ, [R2+URZ], RZ ;  /* 0x000000ff02ff79a7 */ /* 0x0003ea00081004ff */
[----:B------:R-:W-:Y:S01]  /*2910*/  IMAD.U32 R6, RZ, RZ, UR7 ;  /* 0x00000007ff067e24 */ /* 0x000fe2000f8e00ff */
[----:B------:R-:W2:Y:S04]  /*2920*/  SYNCS.PHASECHK.TRANS64.TRYWAIT P0, [UR4+0x60], R5 ;  /* 0x00006005ff0075a7 */ /* 0x000ea80008001104 */
[----:B------:R-:W-:Y:S01]  /*2930*/  PRMT R6, R0, 0x654, R6 ;  /* 0x0000065400067816 */ /* 0x000fe20000000006 */
[----:B-12---:R-:W-:Y:S06]  /*2940*/  @!P0 BRA `(.L_x_48) ;  /* 0x0000004400988947 */ /* 0x006fec0003800000 */
.L_x_111:
[----:B------:R-:W-:Y:S01]  /*2950*/  ULEA UR8, UR5, UR6, 0x4 ;  /* 0x0000000605087291 */ /* 0x000fe2000f8e20ff */
[----:B------:R-:W-:Y:S01]  /*2960*/  SEL R3, R6, R3, !P2 ;  /* 0x0000000306037207 */ /* 0x000fe20005000000 */
[----:B------:R-:W-:Y:S01]  /*2970*/  UIADD3 UR9, UPT, UPT, UR4, 0x50, URZ ;  /* 0x0000005004097890 */ /* 0x000fe2000fffe0ff */
[----:B-1----:R-:W-:Y:S01]  /*2980*/  LEA R2, R11, UR6, 0x3 ;  /* 0x000000060b027c11 */ /* 0x002fe2000f8e18ff */
[----:B------:R-:W-:Y:S01]  /*2990*/  UIADD3 UR8, UPT, UPT, UR8, 0xe0, URZ ;  /* 0x000000e008087890 */ /* 0x000fe2000fffe0ff */
[----:B------:R1:W-:Y:S01]  /*29a0*/  @!P2 SYNCS.ARRIVE.TRANS64.RED RZ, [R3+URZ], R4 ;  /* 0x0000000403ffa9a7 */ /* 0x0003e200080004ff */
[----:B------:R-:W-:Y:S01]  /*29b0*/  UIADD3 UR4, UPT, UPT, UR5, 0x1, URZ ;  /* 0x0000000105047890 */ /* 0x000fe2000fffe0ff */
[----:B------:R-:W-:-:S03]  /*29c0*/  VIADD R8, R8, 0x1 ;  /* 0x0000000108087836 */ /* 0x000fc60000000000 */
[----:B------:R-:W-:Y:S02]  /*29d0*/  UISETP.NE.AND UP0, UPT, UR4, 0x2, UPT ;  /* 0x000000020400788c */ /* 0x000fe4000bf05270 */
[----:B------:R-:W-:Y:S01]  /*29e0*/  ISETP.NE.AND P0, PT, R8, 0x2, PT ;  /* 0x000000020800780c */ /* 0x000fe20003f05270 */
[----:B------:R-:W-:Y:S06]  /*29f0*/  UGETNEXTWORKID.BROADCAST [UR8], [UR9] ;  /* 0x00000000080073ca */ /* 0x000fec0008000100 */
[----:B------:R-:W-:Y:S02]  /*2a00*/  USEL UR7, URZ, 0x1, UP0 ;  /* 0x00000001ff077887 */ /* 0x000fe40008000000 */
[----:B------:R-:W-:-:S04]  /*2a10*/  USEL UR5, UR4, URZ, UP0 ;  /* 0x000000ff04057287 */ /* 0x000fc80008000000 */
[----:B------:R-:W-:Y:S02]  /*2a20*/  LOP3.LUT R12, R12, UR7, RZ, 0x3c, !PT ;  /* 0x000000070c0c7c12 */ /* 0x000fe4000f8e3cff */
[----:B-1----:R-:W-:-:S04]  /*2a30*/  SHF.L.U32 R4, R10, 0x1f, RZ ;  /* 0x0000001f0a047819 */ /* 0x002fc800000006ff */
[----:B------:R-:W1:Y:S02]  /*2a40*/  SYNCS.PHASECHK.TRANS64.TRYWAIT P1, [R2+URZ+0x50], R4 ;  /* 0x00005004020075a7 */ /* 0x000e6400080211ff */
[----:B-1----:R-:W-:Y:S05]  /*2a50*/  @!P1 BRA `(.L_x_49) ;  /* 0x00000044006c9947 */ /* 0x002fea0003800000 */
.L_x_112:
[C---:B-1----:R-:W-:Y:S01]  /*2a60*/  LEA R4, R11.reuse, UR6, 0x4 ;  /* 0x000000060b047c11 */ /* 0x042fe2000f8e20ff */
[----:B------:R-:W-:Y:S01]  /*2a70*/  VIADD R2, R2, 0x60 ;  /* 0x0000006002027836 */ /* 0x000fe20000000000 */
[----:B------:R-:W-:Y:S01]  /*2a80*/  SEL R8, R8, RZ, P0 ;  /* 0x000000ff08087207 */ /* 0x000fe20000000000 */
[----:B------:R-:W-:-:S03]  /*2a90*/  VIADD R11, R11, 0x1 ;  /* 0x000000010b0b7836 */ /* 0x000fc60000000000 */
[----:B------:R-:W1:Y:S01]  /*2aa0*/  LDS.128 R4, [R4+0xe0] ;  /* 0x0000e00004047984 */ /* 0x000e620000000c00 */
[----:B------:R-:W-:Y:S02]  /*2ab0*/  PRMT R2, RZ, 0x654, R2 ;  /* 0x00000654ff027816 */ /* 0x000fe40000000002 */
[C---:B------:R-:W-:Y:S01]  /*2ac0*/  ISETP.NE.AND P1, PT, R11.reuse, 0x2, PT ;  /* 0x000000020b00780c */ /* 0x040fe20003f25270 */
[----:B------:R-:W-:Y:S01]  /*2ad0*/  @!PT LDS RZ, [RZ] ;  /* 0x00000000fffff984 */ /* 0x000fe20000000800 */
[----:B------:R-:W-:Y:S01]  /*2ae0*/  @!PT LDS RZ, [RZ] ;  /* 0x00000000fffff984 */ /* 0x000fe20000000800 */
[----:B------:R-:W-:Y:S01]  /*2af0*/  @!PT LDS RZ, [RZ] ;  /* 0x00000000fffff984 */ /* 0x000fe20000000800 */
[----:B------:R-:W-:Y:S01]  /*2b00*/  @!PT LDS RZ, [RZ] ;  /* 0x00000000fffff984 */ /* 0x000fe20000000800 */
[----:B------:R2:W-:Y:S06]  /*2b10*/  MEMBAR.ALL.CTA ;  /* 0x0000000000007992 */ /* 0x0005ec0000008000 */
[----:B--2---:R-:W2:Y:S01]  /*2b20*/  FENCE.VIEW.ASYNC.S ;  /* 0x00000000000073c6 */ /* 0x004ea20000000000 */
[----:B------:R-:W-:Y:S01]  /*2b30*/  SEL R11, R11, RZ, P1 ;  /* 0x000000ff0b0b7207 */ /* 0x000fe20000800000 */
[----:B--2---:R2:W-:Y:S01]  /*2b40*/  SYNCS.ARRIVE.TRANS64.RED.A1T0 RZ, [R2+URZ], RZ ;  /* 0x000000ff02ff79a7 */ /* 0x0045e200081004ff */
[----:B-1----:R-:W-:-:S02]  /*2b50*/  LOP3.LUT P3, RZ, R6, 0x1, RZ, 0xc0, !PT ;  /* 0x0000000106ff7812 */ /* 0x002fc4000786c0ff */
[----:B------:R-:W-:-:S04]  /*2b60*/  SEL R4, RZ, 0x1, P1 ;  /* 0x00000001ff047807 */ /* 0x000fc80000800000 */
[----:B------:R-:W-:Y:S02]  /*2b70*/  LOP3.LUT R10, R10, R4, RZ, 0x3c, !PT ;  /* 0x000000040a0a7212 */ /* 0x000fe400078e3cff */
[----:B--2---:R-:W-:-:S04]  /*2b80*/  SEL R2, RZ, 0x1, P0 ;  /* 0x00000001ff027807 */ /* 0x004fc80000000000 */
[----:B------:R-:W-:Y:S01]  /*2b90*/  LOP3.LUT R9, R9, R2, RZ, 0x3c, !PT ;  /* 0x0000000209097212 */ /* 0x000fe200078e3cff */
[----:B------:R-:W-:Y:S06]  /*2ba0*/  @P3 BRA `(.L_x_50) ;  /* 0xfffffffc002c3947 */ /* 0x000fec000383ffff */
[----:B------:R-:W-:Y:S01]  /*2bb0*/  ULEA UR4, UR5, UR6, 0x3 ;  /* 0x0000000605047291 */ /* 0x000fe2000f8e18ff */
[----:B------:R-:W-:-:S08]  /*2bc0*/  SHF.L.U32 R2, R12, 0x1f, RZ ;  /* 0x0000001f0c027819 */ /* 0x000fd000000006ff */
[----:B------:R-:W1:Y:S02]  /*2bd0*/  SYNCS.PHASECHK.TRANS64 P0, [UR4+0x60], R2 ;  /* 0x00006002ff0075a7 */ /* 0x000e640008001004 */
[----:B-1----:R-:W-:Y:S05]  /*2be0*/  @P0 BRA `(.L_x_51) ;  /* 0x0000000000080947 */ /* 0x002fea0003800000 */
[----:B------:R-:W1:Y:S02]  /*2bf0*/  SYNCS.PHASECHK.TRANS64.TRYWAIT P0, [UR4+0x60], R2 ;  /* 0x00006002ff0075a7 */ /* 0x000e640008001104 */
[----:B-1----:R-:W-:Y:S05]  /*2c00*/  @!P0 BRA `(.L_x_52) ;  /* 0x0000004400148947 */ /* 0x002fea0003800000 */
.L_x_51:
[----:B------:R-:W-:-:S04]  /*2c10*/  UIADD3 UR7, UPT, UPT, UR5, 0x1, URZ ;  /* 0x0000000105077890 */ /* 0x000fc8000fffe0ff */
[----:B------:R-:W-:-:S04]  /*2c20*/  UISETP.NE.AND UP0, UPT, UR7, 0x2, UPT ;  /* 0x000000020700788c */ /* 0x000fc8000bf05270 */
[----:B------:R-:W-:Y:S02]  /*2c30*/  USEL UR8, URZ, 0x1, UP0 ;  /* 0x00000001ff087887 */ /* 0x000fe40008000000 */
[----:B------:R-:W-:-:S04]  /*2c40*/  USEL UR7, UR7, URZ, UP0 ;  /* 0x000000ff07077287 */ /* 0x000fc80008000000 */
[----:B------:R-:W-:Y:S01]  /*2c50*/  ULEA UR7, UR7, UR6, 0x3 ;  /* 0x0000000607077291 */ /* 0x000fe2000f8e18ff */
[----:B-1----:R-:W-:-:S04]  /*2c60*/  LOP3.LUT R2, R12, UR8, RZ, 0x3c, !PT ;  /* 0x000000080c027c12 */ /* 0x002fc8000f8e3cff */
[----:B------:R-:W-:-:S04]  /*2c70*/  SHF.L.U32 R0, R2, 0x1f, RZ ;  /* 0x0000001f02007819 */ /* 0x000fc800000006ff */
[----:B------:R-:W1:Y:S02]  /*2c80*/  SYNCS.PHASECHK.TRANS64 P0, [UR7+0x60], R0 ;  /* 0x00006000ff0075a7 */ /* 0x000e640008001007 */
[----:B-1----:R-:W-:Y:S05]  /*2c90*/  @P0 EXIT ;  /* 0x000000000000094d */ /* 0x002fea0003800000 */
[----:B------:R-:W-:Y:S02]  /*2ca0*/  SHF.L.U32 R2, R2, 0x1f, RZ ;  /* 0x0000001f02027819 */ /* 0x000fe400000006ff */
[----:B------:R-:W-:-:S07]  /*2cb0*/  MOV R0, UR7 ;  /* 0x0000000700007c02 */ /* 0x000fce0008000f00 */
.L_x_53:
[----:B-1----:R1:W2:Y:S02]  /*2cc0*/  SYNCS.PHASECHK.TRANS64.TRYWAIT P0, [R0+URZ+0x60], R2 ;  /* 0x00006002000075a7 */ /* 0x0022a400080011ff */
[----:B--2---:R-:W-:Y:S05]  /*2cd0*/  @!P0 NANOSLEEP.SYNCS 0x989680 ;  /* 0x009896800000895d */ /* 0x004fea0003900000 */
[----:B------:R-:W2:Y:S02]  /*2ce0*/  @!P0 SYNCS.PHASECHK.TRANS64 P0, [R0+URZ+0x60], R2 ;  /* 0x00006002000085a7 */ /* 0x000ea400080010ff */
[----:B--2---:R-:W-:Y:S05]  /*2cf0*/  @P0 EXIT ;  /* 0x000000000000094d */ /* 0x004fea0003800000 */
[----:B------:R-:W-:Y:S05]  /*2d00*/  BRA `(.L_x_53) ;  /* 0xfffffffc00ec7947 */ /* 0x000fea000383ffff */
.L_x_46:
[----:B------:R-:W-:Y:S05]  /*2d10*/  BRA.U UP4, `(.L_x_54) ;  /* 0x0000000d04687547 */ /* 0x000fea000b800000 */
[----:B------:R-:W-:Y:S01]  /*2d20*/  UMOV UR4, 0x40 ;  /* 0x0000004000047882 */ /* 0x000fe20000000000 */
[----:B------:R-:W-:Y:S01]  /*2d30*/  NOP ;  /* 0x0000000000007918 */ /* 0x000fe20000000000 */
[----:B------:R-:W-:Y:S01]  /*2d40*/  ULEA UR5, UR61, UR4, 0x18 ;  /* 0x000000043d057291 */ /* 0x000fe2000f8ec0ff */
[----:B------:R-:W-:Y:S02]  /*2d50*/  UMOV UR6, 0x400 ;  /* 0x0000040000067882 */ /* 0x000fe40000000000 */
[----:B------:R-:W-:-:S06]  /*2d60*/  ULEA UR6, UR61, UR6, 0x18 ;  /* 0x000000063d067291 */ /* 0x000fcc000f8ec0ff */
[----:B------:R-:W1:Y:S02]  /*2d70*/  LDS.U8 R0, [UR5+0x1c] ;  /* 0x00001c05ff007984 */ /* 0x000e640008000000 */
[----:B-1----:R-:W-:-:S13]  /*2d80*/  ISETP.NE.AND P0, PT, R0, RZ, PT ;  /* 0x000000ff0000720c */ /* 0x002fda0003f05270 */
[----:B------:R-:W-:Y:S05]  /*2d90*/  @P0 BRA `(.L_x_55) ;  /* 0x0000000000580947 */ /* 0x000fea0003800000 */
[----:B------:R-:W-:-:S13]  /*2da0*/  ELECT P0, URZ, PT ;  /* 0x0000000000ff782f */ /* 0x000fda0003800000 */
[----:B------:R-:W-:Y:S05]  /*2db0*/  @!P0 BRA `(.L_x_56) ;  /* 0x0000000000608947 */ /* 0x000fea0003800000 */
[----:B------:R-:W-:Y:S01]  /*2dc0*/  UMOV UR4, 0x10 ;  /* 0x0000001000047882 */ /* 0x000fe20000000000 */
[----:B------:R-:W-:Y:S01]  /*2dd0*/  HFMA2 R0, -RZ, RZ, 0, 5.9604644775390625e-08 ;  /* 0x00000001ff007431 */ /* 0x000fe200000001ff */
[----:B------:R-:W-:-:S03]  /*2de0*/  MOV R3, 0xffff ;  /* 0x0000ffff00037802 */ /* 0x000fc60000000f00 */
[----:B------:R-:W-:Y:S04]  /*2df0*/  DEPBAR.LE SB1, 0x36 ;  /* 0x00009d800000791a */ /* 0x000fe80000000000 */
[----:B------:R-:W1:Y:S02]  /*2e00*/  UTCATOMSWS.FIND_AND_SET.ALIGN UP0, UR4, UR4 ;  /* 0x00000004000475e3 */ /* 0x000e640008000800 */
[----:B-1----:R-:W-:Y:S01]  /*2e10*/  MOV R4, UR4 ;  /* 0x0000000400047c02 */ /* 0x002fe20008000f00 */
[----:B------:R-:W-:Y:S06]  /*2e20*/  BRA.U UP0, `(.L_x_57) ;  /* 0x0000000100187547 */ /* 0x000fec000b800000 */
.L_x_58:
[----:B------:R-:W-:Y:S05]  /*2e30*/  NANOSLEEP 0x64 ;  /* 0x000000640000795d */ /* 0x000fea0003800000 */
[----:B------:R-:W-:-:S05]  /*2e40*/  UMOV UR4, 0x10 ;  /* 0x0000001000047882 */ /* 0x000fca0000000000 */
[----:B------:R-:W-:Y:S04]  /*2e50*/  DEPBAR.LE SB1, 0x36 ;  /* 0x00009d800000791a */ /* 0x000fe80000000000 */
[----:B------:R-:W1:Y:S02]  /*2e60*/  UTCATOMSWS.FIND_AND_SET.ALIGN UP0, UR4, UR4 ;  /* 0x00000004000475e3 */ /* 0x000e640008000800 */
[----:B-1----:R-:W-:Y:S01]  /*2e70*/  MOV R4, UR4 ;  /* 0x0000000400047c02 */ /* 0x002fe20008000f00 */
[----:B------:R-:W-:Y:S05]  /*2e80*/  BRA.U !UP0, `(.L_x_58) ;  /* 0xfffffffd08e87547 */ /* 0x000fea000b83ffff */
.L_x_57:
[-C--:B------:R-:W-:Y:S02]  /*2e90*/  SHF.L.U32 R3, R3, R4.reuse, RZ ;  /* 0x0000000403037219 */ /* 0x080fe400000006ff */
[----:B------:R-:W-:Y:S01]  /*2ea0*/  SHF.L.U32 R0, R0, R4, RZ ;  /* 0x0000000400007219 */ /* 0x000fe200000006ff */
[----:B------:R-:W-:Y:S02]  /*2eb0*/  IMAD.SHL.U32 R4, R4, 0x20, RZ ;  /* 0x0000002004047824 */ /* 0x000fe400078e00ff */
[----:B------:R1:W-:Y:S04]  /*2ec0*/  ATOMS.OR RZ, [UR5+0x14], R3 ;  /* 0x00001403ffff798c */ /* 0x0003e8000b000005 */
[----:B------:R1:W-:Y:S04]  /*2ed0*/  ATOMS.OR RZ, [UR5+0x18], R0 ;  /* 0x00001800ffff798c */ /* 0x0003e8000b000005 */
[----:B------:R1:W-:Y:S01]  /*2ee0*/  STS [UR6+0x100], R4 ;  /* 0x00010004ff007988 */ /* 0x0003e20008000806 */
[----:B------:R-:W-:Y:S05]  /*2ef0*/  BRA `(.L_x_56) ;  /* 0x0000000000107947 */ /* 0x000fea0003800000 */
.L_x_55:
[----:B------:R-:W-:Y:S02]  /*2f00*/  MOV R0, 0xffffffff ;  /* 0xffffffff00007802 */ /* 0x000fe40000000f00 */
[----:B------:R-:W-:-:S03]  /*2f10*/  MOV R4, 0x2f40 ;  /* 0x00002f4000047802 */ /* 0x000fc60000000f00 */
[----:B------:R1:W-:Y:S04]  /*2f20*/  STS [UR6+0x100], R0 ;  /* 0x00010000ff007988 */ /* 0x0003e80008000806 */
[----:B-1---5:R-:W-:Y:S05]  /*2f30*/  CALL.REL.NOINC `($__internal_1_$__cuda_sm10x_tcgen05_guardrail_trap_phase_invalid_during_alloc) ;  /* 0x0000004400947944 */ /* 0x022fea0003c00000 */
.L_x_56:
[----:B------:R-:W-:Y:S05]  /*2f40*/  WARPSYNC.ALL ;  /* 0x0000000000007948 */ /* 0x000fea0003800000 */
[----:B------:R-:W2:Y:S01]  /*2f50*/  S2UR UR4, SR_CgaCtaId ;  /* 0x00000000000479c3 */ /* 0x000ea20000008800 */
[----:B------:R-:W-:Y:S01]  /*2f60*/  UMOV UR13, 0x400 ;  /* 0x00000400000d7882 */ /* 0x000fe20000000000 */
[----:B------:R-:W-:-:S06]  /*2f70*/  NOP ;  /* 0x0000000000007918 */ /* 0x000fcc0000000000 */
[----:B------:R-:W-:Y:S06]  /*2f80*/  BAR.ARV 0x6, 0xa0 ;  /* 0x0182800000007b1d */ /* 0x000fec0000002000 */
[----:B------:R-:W3:Y:S01]  /*2f90*/  LDCU UR5, c[0x0][0x38c] ;  /* 0x00007180ff0577ac */ /* 0x000ee20008000800 */
[----:B------:R-:W-:Y:S01]  /*2fa0*/  LOP3.LUT R2, R2, 0xffff, RZ, 0xc0, !PT ;  /* 0x0000ffff02027812 */ /* 0x000fe200078ec0ff */
[----:B------:R-:W-:Y:S01]  /*2fb0*/  IMAD.MOV.U32 R11, RZ, RZ, 0x1 ;  /* 0x00000001ff0b7424 */ /* 0x000fe200078e00ff */
[----:B------:R-:W-:Y:S01]  /*2fc0*/  CS2R R8, SRZ ;  /* 0x0000000000087805 */ /* 0x000fe2000001ff00 */
[----:B------:R-:W4:Y:S01]  /*2fd0*/  LDCU UR8, c[0x0][0x38c] ;  /* 0x00007180ff0877ac */ /* 0x000f220008000800 */
[----:B------:R-:W-:Y:S01]  /*2fe0*/  R2UR UR15, R2 ;  /* 0x00000000020f72ca */ /* 0x000fe200000e0000 */
[----:B------:R-:W-:Y:S01]  /*2ff0*/  IMAD.MOV.U32 R10, RZ, RZ, RZ ;  /* 0x000000ffff0a7224 */ /* 0x000fe200078e00ff */
[----:B------:R-:W-:Y:S01]  /*3000*/  UMOV UR19, URZ ;  /* 0x000000ff00137c82 */ /* 0x000fe20008000000 */
[----:B------:R-:W-:Y:S01]  /*3010*/  UMOV UR10, URZ ;  /* 0x000000ff000a7c82 */ /* 0x000fe20008000000 */
[----:B--2---:R-:W-:Y:S01]  /*3020*/  ULEA UR13, UR4, UR13, 0x18 ;  /* 0x0000000d040d7291 */ /* 0x004fe2000f8ec0ff */
[----:B------:R-:W-:Y:S01]  /*3030*/  UMOV UR20, 0x0 ;  /* 0x0000000000147882 */ /* 0x000fe20000000000 */
[----:B------:R-:W-:-:S02]  /*3040*/  UMOV UR21, 0x8100010 ;  /* 0x0810001000157882 */ /* 0x000fc40000000000 */
[----:B------:R-:W-:Y:S02]  /*3050*/  UIADD3 UR6, UPT, UPT, UR13, 0x4400, URZ ;  /* 0x000044000d067890 */ /* 0x000fe4000fffe0ff */
[----:B------:R-:W-:Y:S02]  /*3060*/  UIADD3 UR7, UPT, UPT, UR13, 0x7400, URZ ;  /* 0x000074000d077890 */ /* 0x000fe4000fffe0ff */
[----:B---3--:R-:W-:Y:S01]  /*3070*/  UIADD3 UR5, UPT, UPT, UR5, 0x1f, URZ ;  /* 0x0000001f05057890 */ /* 0x008fe2000fffe0ff */
[----:B-1----:R-:W1:Y:S01]  /*3080*/  LDS R0, [UR13+0x100] ;  /* 0x0001000dff007984 */ /* 0x002e620008000800 */
[----:B------:R-:W-:Y:S02]  /*3090*/  USHF.R.U32.HI UR6, URZ, 0x4, UR6 ;  /* 0x00000004ff067899 */ /* 0x000fe40008011606 */
[----:B------:R-:W-:Y:S02]  /*30a0*/  USHF.R.S32.HI UR4, URZ, 0x1f, UR5 ;  /* 0x0000001fff047899 */ /* 0x000fe40008011405 */
[----:B------:R-:W-:-:S02]  /*30b0*/  ULOP3.LUT UR6, UR6, 0x3fff, URZ, 0xc0, !UPT ;  /* 0x00003fff06067892 */ /* 0x000fc4000f8ec0ff */
[----:B------:R-:W-:Y:S02]  /*30c0*/  ULEA.HI UR4, UR4, UR5, URZ, 0x5 ;  /* 0x0000000504047291 */ /* 0x000fe4000f8f28ff */
[----:B------:R-:W-:Y:S02]  /*30d0*/  USHF.R.U32.HI UR5, URZ, 0x4, UR7 ;  /* 0x00000004ff057899 */ /* 0x000fe40008011607 */
[----:B------:R-:W-:Y:S02]  /*30e0*/  USHF.R.S32.HI UR22, URZ, 0x5, UR4 ;  /* 0x00000005ff167899 */ /* 0x000fe40008011404 */
[----:B------:R-:W-:Y:S02]  /*30f0*/  ULOP3.LUT UR5, UR5, 0x3fff, URZ, 0xc0, !UPT ;  /* 0x00003fff05057892 */ /* 0x000fe4000f8ec0ff */
[----:B------:R-:W-:Y:S02]  /*3100*/  UISETP.LT.AND UP0, UPT, UR22, 0x1, UPT ;  /* 0x000000011600788c */ /* 0x000fe4000bf01270 */
[----:B------:R-:W-:-:S02]  /*3110*/  ULOP3.LUT UR16, UR6, 0x10000, URZ, 0xfc, !UPT ;  /* 0x0001000006107892 */ /* 0x000fc4000f8efcff */
[----:B------:R-:W-:Y:S02]  /*3120*/  USEL UR23, UR22, 0x1, !UP0 ;  /* 0x0000000116177887 */ /* 0x000fe4000c000000 */
[----:B------:R-:W-:Y:S02]  /*3130*/  ULOP3.LUT UR17, UR5, 0x10000, URZ, 0xfc, !UPT ;  /* 0x0001000005117892 */ /* 0x000fe4000f8efcff */
[----:B------:R-:W-:Y:S02]  /*3140*/  UIADD3 UR23, UPT, UPT, -UR23, URZ, URZ ;  /* 0x000000ff17177290 */ /* 0x000fe4000fffe1ff */
[----:B----4-:R-:W-:Y:S01]  /*3150*/  UISETP.GE.AND UP4, UPT, UR8, 0x1, UPT ;  /* 0x000000010800788c */ /* 0x010fe2000bf86270 */
[----:B-1----:R-:W-:-:S15]  /*3160*/  R2UR UR24, R0 ;  /* 0x00000000001872ca */ /* 0x002fde00000e0000 */
.L_x_65:
[----:B------:R-:W-:Y:S02]  /*3170*/  LEA R0, R10, UR13, 0x3 ;  /* 0x0000000d0a007c11 */ /* 0x000fe4000f8e18ff */
[----:B------:R-:W-:Y:S02]  /*3180*/  SHF.L.U32 R2, R9, 0x1f, RZ ;  /* 0x0000001f09027819 */ /* 0x000fe400000006ff */
[----:B------:R-:W-:Y:S01]  /*3190*/  PLOP3.LUT P0, PT, PT, PT, UP4, 0x80, 0x8 ;  /* 0x000000000008781c */ /* 0x000fe20003f0f048 */
[----:B------:R-:W-:Y:S01]  /*31a0*/  VIADD R3, R0, 0x60 ;  /* 0x0000006000037836 */ /* 0x000fe20000000000 */
[----:B-1----:R-:W1:Y:S02]  /*31b0*/  SYNCS.PHASECHK.TRANS64.TRYWAIT P1, [R0+URZ+0x50], R2 ;  /* 0x00005002000075a7 */ /* 0x002e6400080211ff */
[----:B-1-3--:R-:W-:Y:S09]  /*31c0*/  @!P1 BRA `(.L_x_59) ;  /* 0x0000003c00bc9947 */ /* 0x00aff20003800000 */
.L_x_114:
[----:B------:R-:W-:Y:S01]  /*31d0*/  LEA R4, R10, UR13, 0x4 ;  /* 0x0000000d0a047c11 */ /* 0x000fe2000f8e20ff */
[----:B------:R-:W-:Y:S01]  /*31e0*/  @UP4 ULEA UR4, UR10, UR13, 0x3 ;  /* 0x0000000d0a044291 */ /* 0x000fe2000f8e18ff */
[----:B------:R-:W-:Y:S01]  /*31f0*/  PLOP3.LUT P2, PT, PT, PT, PT, 0x80, 0x8 ;  /* 0x000000000008781c */ /* 0x000fe20003f4f070 */
[----:B------:R-:W-:Y:S01]  /*3200*/  ULEA UR18, UR19, UR13, 0x3 ;  /* 0x0000000d13127291 */ /* 0x000fe2000f8e18ff */
[----:B------:R-:W-:Y:S02]  /*3210*/  PRMT R3, RZ, 0x654, R3 ;  /* 0x00000654ff037816 */ /* 0x000fe40000000003 */
[----:B------:R-:W2:Y:S01]  /*3220*/  LDS.128 R4, [R4+0xe0] ;  /* 0x0000e00004047984 */ /* 0x000ea20000000c00 */
[----:B-1----:R-:W-:Y:S02]  /*3230*/  @P0 SHF.L.U32 R2, R8, 0x1f, RZ ;  /* 0x0000001f08020819 */ /* 0x002fe400000006ff */
[----:B------:R-:W-:Y:S01]  /*3240*/  SHF.L.U32 R0, R11, 0x1f, RZ ;  /* 0x0000001f0b007819 */ /* 0x000fe200000006ff */
[----:B------:R-:W-:Y:S01]  /*3250*/  @!PT LDS RZ, [RZ] ;  /* 0x00000000fffff984 */ /* 0x000fe20000000800 */
[----:B------:R-:W-:Y:S01]  /*3260*/  @!PT LDS RZ, [RZ] ;  /* 0x00000000fffff984 */ /* 0x000fe20000000800 */
[----:B------:R-:W-:Y:S01]  /*3270*/  @!PT LDS RZ, [RZ] ;  /* 0x00000000fffff984 */ /* 0x000fe20000000800 */
[----:B------:R-:W-:Y:S01]  /*3280*/  @!PT LDS RZ, [RZ] ;  /* 0x00000000fffff984 */ /* 0x000fe20000000800 */
[----:B------:R1:W-:Y:S06]  /*3290*/  MEMBAR.ALL.CTA ;  /* 0x0000000000007992 */ /* 0x0003ec0000008000 */
[----:B-1----:R-:W1:Y:S02]  /*32a0*/  FENCE.VIEW.ASYNC.S ;  /* 0x00000000000073c6 */ /* 0x002e640000000000 */
[----:B-1----:R1:W-:Y:S01]  /*32b0*/  SYNCS.ARRIVE.TRANS64.RED.A1T0 RZ, [R3+URZ], RZ ;  /* 0x000000ff03ff79a7 */ /* 0x0023e200081004ff */
[----:B------:R1:W3:Y:S01]  /*32c0*/  @P0 SYNCS.PHASECHK.TRANS64.TRYWAIT P2, [UR4], R2 ;  /* 0x00000002ff0005a7 */ /* 0x0002e20008041104 */
[----:B--2---:R-:W-:Y:S01]  /*32d0*/  LOP3.LUT P1, RZ, R6, 0x1, RZ, 0xc0, !PT ;  /* 0x0000000106ff7812 */ /* 0x004fe2000782c0ff */
[----:B------:R-:W2:Y:S02]  /*32e0*/  SYNCS.PHASECHK.TRANS64.TRYWAIT P0, [UR18+0x90], R0 ;  /* 0x00009000ff0075a7 */ /* 0x000ea40008001112 */
[----:B-123--:R-:W-:Y:S10]  /*32f0*/  @!P0 BRA `(.L_x_60) ;  /* 0x0000003c00848947 */ /* 0x00eff40003800000 */
.L_x_116:
[----:B------:R-:W-:Y:S01]  /*3300*/  IADD3 R10, PT, PT, R10, 0x1, RZ ;  /* 0x000000010a0a7810 */ /* 0x000fe20007ffe0ff */
[----:B------:R-:W-:Y:S06]  /*3310*/  BRA.U !UP4, `(.L_x_61) ;  /* 0x000000010c887547 */ /* 0x000fec000b800000 */
[----:B------:R-:W-:Y:S02]  /*3320*/  ULEA UR14, UR19, UR24, 0x6 ;  /* 0x00000018130e7291 */ /* 0x000fe4000f8e30ff */
[----:B------:R-:W-:Y:S01]  /*3330*/  UPLOP3.LUT UP2, UPT, UPT, UPT, UPT, 0x40, 0x4 ;  /* 0x000000000004789c */ /* 0x000fe20003f4e870 */
[----:B------:R-:W-:Y:S01]  /*3340*/  UMOV UR12, UR23 ;  /* 0x00000017000c7c82 */ /* 0x000fe20008000000 */
[----:B------:R-:W-:Y:S01]  /*3350*/  UMOV UR11, UR22 ;  /* 0x00000016000b7c82 */ /* 0x000fe20008000000 */
[----:B------:R-:W-:-:S08]  /*3360*/  UMOV UR5, UR10 ;  /* 0x0000000a00057c82 */ /* 0x000fd00008000000 */
.L_x_64:
[----:B------:R-:W-:Y:S02]  /*3370*/  UIADD3 UR12, UPT, UPT, UR12, 0x1, URZ ;  /* 0x000000010c0c7890 */ /* 0x000fe4000fffe0ff */
[----:B--2---:R-:W-:Y:S02]  /*3380*/  ULEA UR6, UR5, UR13, 0x3 ;  /* 0x0000000d05067291 */ /* 0x004fe4000f8e18ff */
[----:B------:R-:W-:Y:S01]  /*3390*/  UISETP.NE.AND UP3, UPT, UR12, URZ, UPT ;  /* 0x000000ff0c00728c */ /* 0x000fe2000bf65270 */
[----:B---3--:R-:W-:Y:S10]  /*33a0*/  @P2 BRA `(.L_x_62) ;  /* 0x00000000000c2947 */ /* 0x008ff40003800000 */
[----:B-1----:R-:W-:Y:S04]  /*33b0*/  SHF.L.U32 R2, R8, 0x1f, RZ ;  /* 0x0000001f08027819 */ /* 0x002fe800000006ff */
[----:B------:R-:W1:Y:S02]  /*33c0*/  SYNCS.PHASECHK.TRANS64.TRYWAIT P0, [UR6], R2 ;  /* 0x00000002ff0075a7 */ /* 0x000e640008001106 */
[----:B-1----:R-:W-:Y:S05]  /*33d0*/  @!P0 BRA `(.L_x_63) ;  /* 0x0000003c00648947 */ /* 0x002fea0003800000 */
.L_x_62:
[----:B------:R-:W-:Y:S01]  /*33e0*/  UISETP.NE.AND UP0, UPT, UR11, 0x1, UPT ;  /* 0x000000010b00788c */ /* 0x000fe2000bf05270 */
[----:B------:R-:W-:Y:S01]  /*33f0*/  PLOP3.LUT P2, PT, PT, PT, PT, 0x80, 0x8 ;  /* 0x000000000008781c */ /* 0x000fe20003f4f070 */
[----:B------:R-:W-:Y:S02]  /*3400*/  UIADD3 UR4, UPT, UPT, UR5, 0x1, URZ ;  /* 0x0000000105047890 */ /* 0x000fe4000fffe0ff */
[----:B------:R-:W-:Y:S02]  /*3410*/  ULEA UR8, UR5, UR17, 0x7 ;  /* 0x0000001105087291 */ /* 0x000fe4000f8e38ff */
[----:B------:R-:W-:Y:S01]  /*3420*/  UISETP.NE.AND UP1, UPT, UR4, 0x3, UPT ;  /* 0x000000030400788c */ /* 0x000fe2000bf25270 */
[----:B------:R-:W-:Y:S01]  /*3430*/  PLOP3.LUT P0, PT, PT, PT, UP0, 0x80, 0x8 ;  /* 0x000000000008781c */ /* 0x000fe20003f0f008 */
[----:B------:R-:W-:Y:S02]  /*3440*/  UIADD3 UR11, UPT, UPT, UR11, -0x1, URZ ;  /* 0xffffffff0b0b7890 */ /* 0x000fe4000fffe0ff */
[----:B------:R-:W-:Y:S02]  /*3450*/  USEL UR7, URZ, 0x1, UP1 ;  /* 0x00000001ff077887 */ /* 0x000fe40008800000 */
[----:B------:R-:W-:Y:S01]  /*3460*/  USEL UR10, UR4, URZ, UP1 ;  /* 0x000000ff040a7287 */ /* 0x000fe20008800000 */
[----:B------:R-:W-:Y:S03]  /*3470*/  UMOV UR9, 0xc0004010 ;  /* 0xc000401000097882 */ /* 0x000fe60000000000 */
[----:B------:R-:W-:Y:S01]  /*3480*/  @UP0 ULEA UR4, UR10, UR13, 0x3 ;  /* 0x0000000d0a040291 */ /* 0x000fe2000f8e18ff */
[----:B------:R-:W-:Y:S01]  /*3490*/  LOP3.LUT R8, R8, UR7, RZ, 0x3c, !PT ;  /* 0x0000000708087c12 */ /* 0x000fe2000f8e3cff */
[----:B------:R-:W-:Y:S03]  /*34a0*/  UMOV UR7, 0xc0004010 ;  /* 0xc000401000077882 */ /* 0x000fe60000000000 */
[----:B-1----:R-:W-:Y:S04]  /*34b0*/  @P0 SHF.L.U32 R0, R8, 0x1f, RZ ;  /* 0x0000001f08000819 */ /* 0x002fe800000006ff */
[----:B------:R2:W3:Y:S01]  /*34c0*/  @P0 SYNCS.PHASECHK.TRANS64.TRYWAIT P2, [UR4], R0 ;  /* 0x00000000ff0005a7 */ /* 0x0004e20008041104 */
[----:B------:R-:W-:Y:S02]  /*34d0*/  UIADD3 UR4, UPT, UPT, UR6, 0x18, URZ ;  /* 0x0000001806047890 */ /* 0x000fe4000fffe0ff */
[----:B------:R-:W-:Y:S03]  /*34e0*/  ULEA UR6, UR5, UR16, 0x8 ;  /* 0x0000001005067291 */ /* 0x000fe6000f8e40ff */
[----:B------:R-:W-:Y:S06]  /*34f0*/  UMOV UR5, UR10 ;  /* 0x0000000a00057c82 */ /* 0x000fec0008000000 */
[----:B------:R2:W-:Y:S01]  /*3500*/  UTCQMMA gdesc[UR6], gdesc[UR8], tmem[UR14], tmem[UR20], idesc[UR21], UP2 ;  /* 0x00ff1408060075ea */ /* 0x0005e2000900030e */
[----:B------:R-:W-:Y:S01]  /*3510*/  UPLOP3.LUT UP2, UPT, UPT, UPT, UPT, 0x80, 0x8 ;  /* 0x000000000008789c */ /* 0x000fe20003f4f070 */
[----:B------:R2:W-:Y:S01]  /*3520*/  UTCBAR.MULTICAST [UR4], URZ, UR15 ;  /* 0x000000ff040073e9 */ /* 0x0005e2000800080f */
[----:B------:R-:W-:Y:S09]  /*3530*/  BRA.U UP3, `(.L_x_64) ;  /* 0xfffffffd038c7547 */ /* 0x000ff2000b83ffff */
.L_x_61:
[----:B--2---:R-:W-:Y:S01]  /*3540*/  UIADD3 UR4, UPT, UPT, UR19, 0x1, URZ ;  /* 0x0000000113047890 */ /* 0x004fe2000fffe0ff */
[C---:B------:R-:W-:Y:S01]  /*3550*/  ISETP.NE.AND P0, PT, R10.reuse, 0x2, PT ;  /* 0x000000020a00780c */ /* 0x040fe20003f05270 */
[----:B------:R-:W-:Y:S02]  /*3560*/  UIADD3 UR5, UPT, UPT, UR18, 0x70, URZ ;  /* 0x0000007012057890 */ /* 0x000fe4000fffe0ff */
[----:B------:R-:W-:Y:S01]  /*3570*/  UISETP.NE.AND UP0, UPT, UR4, 0x4, UPT ;  /* 0x000000040400788c */ /* 0x000fe2000bf05270 */
[----:B-1----:R-:W-:Y:S02]  /*3580*/  SEL R0, RZ, 0x1, P0 ;  /* 0x00000001ff007807 */ /* 0x002fe40000000000 */
[----:B------:R-:W-:Y:S01]  /*3590*/  SEL R10, R10, RZ, P0 ;  /* 0x000000ff0a0a7207 */ /* 0x000fe20000000000 */
[----:B------:R-:W-:Y:S01]  /*35a0*/  USEL UR6, URZ, 0x1, UP0 ;  /* 0x00000001ff067887 */ /* 0x000fe20008000000 */
[----:B------:R-:W-:Y:S01]  /*35b0*/  LOP3.LUT R9, R9, R0, RZ, 0x3c, !PT ;  /* 0x0000000009097212 */ /* 0x000fe200078e3cff */
[----:B------:R-:W-:Y:S01]  /*35c0*/  USEL UR19, UR4, URZ, UP0 ;  /* 0x000000ff04137287 */ /* 0x000fe20008000000 */
[----:B------:R1:W-:Y:S03]  /*35d0*/  UTCBAR [UR5], URZ ;  /* 0x000000ff050073e9 */ /* 0x0003e600080000ff */
[----:B------:R-:W-:Y:S01]  /*35e0*/  LOP3.LUT R11, R11, UR6, RZ, 0x3c, !PT ;  /* 0x000000060b0b7c12 */ /* 0x000fe2000f8e3cff */
[----:B------:R-:W-:Y:S07]  /*35f0*/  @P1 BRA `(.L_x_65) ;  /* 0xfffffff800dc1947 */ /* 0x000fee000383ffff */
[----:B------:R-:W2:Y:S01]  /*3600*/  S2UR UR8, SR_CgaCtaId ;  /* 0x00000000000879c3 */ /* 0x000ea20000008800 */
[----:B------:R-:W-:Y:S01]  /*3610*/  ELECT P0, URZ, PT ;  /* 0x0000000000ff782f */ /* 0x000fe20003800000 */
[----:B------:R-:W-:Y:S01]  /*3620*/  IMAD.MOV.U32 R0, RZ, RZ, 0x1 ;  /* 0x00000001ff007424 */ /* 0x000fe200078e00ff */
[----:B------:R-:W-:Y:S01]  /*3630*/  UIADD3 UR13, UPT, UPT, UR13, 0x90, URZ ;  /* 0x000000900d0d7890 */ /* 0x000fe2000fffe0ff */
[----:B------:R-:W-:Y:S01]  /*3640*/  SHF.L.U32 R2, R11, 0x1f, RZ ;  /* 0x0000001f0b027819 */ /* 0x000fe200000006ff */
[----:B------:R-:W-:-:S03]  /*3650*/  UMOV UR4, 0x40 ;  /* 0x0000004000047882 */ /* 0x000fc60000000000 */
[----:B------:R-:W-:Y:S01]  /*3660*/  UVIRTCOUNT.DEALLOC.SMPOOL 0x80 ;  /* 0x000000800000784c */ /* 0x000fe20000000000 */
[----:B--2---:R-:W-:Y:S02]  /*3670*/  ULEA UR8, UR8, UR4, 0x18 ;  /* 0x0000000408087291 */ /* 0x004fe4000f8ec0ff */
[----:B------:R-:W-:-:S07]  /*3680*/  ULEA UR4, UR19, UR13, 0x3 ;  /* 0x0000000d13047291 */ /* 0x000fce000f8e18ff */
[----:B------:R2:W-:Y:S02]  /*3690*/  @P0 STS.U8 [UR8+0x1c], R0 ;  /* 0x00001c00ff000988 */ /* 0x0005e40008000008 */
[----:B------:R-:W4:Y:S02]  /*36a0*/  SYNCS.PHASECHK.TRANS64.TRYWAIT P0, [UR4], R2 ;  /* 0x00000002ff0075a7 */ /* 0x000f240008001104 */
[----:B--2-4-:R-:W-:Y:S05]  /*36b0*/  @!P0 BRA `(.L_x_66) ;  /* 0x0000003800c48947 */ /* 0x014fea0003800000 */
.L_x_119:
[----:B------:R-:W-:-:S04]  /*36c0*/  UIADD3 UR4, UPT, UPT, UR19, 0x1, URZ ;  /* 0x0000000113047890 */ /* 0x000fc8000fffe0ff */
[----:B------:R-:W-:-:S04]  /*36d0*/  UISETP.NE.AND UP0, UPT, UR4, 0x4, UPT ;  /* 0x000000040400788c */ /* 0x000fc8000bf05270 */
[----:B------:R-:W-:Y:S02]  /*36e0*/  USEL UR6, URZ, 0x1, UP0 ;  /* 0x00000001ff067887 */ /* 0x000fe40008000000 */
[----:B------:R-:W-:-:S04]  /*36f0*/  USEL UR4, UR4, URZ, UP0 ;  /* 0x000000ff04047287 */ /* 0x000fc80008000000 */
[----:B-1----:R-:W-:Y:S01]  /*3700*/  ULEA UR5, UR4, UR13, 0x3 ;  /* 0x0000000d04057291 */ /* 0x002fe2000f8e18ff */
[----:B--2---:R-:W-:-:S04]  /*3710*/  LOP3.LUT R2, R11, UR6, RZ, 0x3c, !PT ;  /* 0x000000060b027c12 */ /* 0x004fc8000f8e3cff */
[----:B------:R-:W-:-:S04]  /*3720*/  SHF.L.U32 R3, R2, 0x1f, RZ ;  /* 0x0000001f02037819 */ /* 0x000fc800000006ff */
[----:B------:R-:W1:Y:S02]  /*3730*/  SYNCS.PHASECHK.TRANS64.TRYWAIT P0, [UR5], R3 ;  /* 0x00000003ff0075a7 */ /* 0x000e640008001105 */
[----:B-1----:R-:W-:Y:S05]  /*3740*/  @!P0 BRA `(.L_x_67) ;  /* 0x0000003800b88947 */ /* 0x002fea0003800000 */
.L_x_121:
        /* <DEDUP_REMOVED lines=9> */
.L_x_123:
[----:B------:R-:W-:-:S04]  /*37e0*/  UIADD3 UR4, UPT, UPT, UR4, 0x1, URZ ;  /* 0x0000000104047890 */ /* 0x000fc8000fffe0ff */
[----:B------:R-:W-:-:S04]  /*37f0*/  UISETP.NE.AND UP0, UPT, UR4, 0x4, UPT ;  /* 0x000000040400788c */ /* 0x000fc8000bf05270 */
[----:B------:R-:W-:Y:S02]  /*3800*/  USEL UR5, URZ, 0x1, UP0 ;  /* 0x00000001ff057887 */ /* 0x000fe40008000000 */
[----:B------:R-:W-:-:S04]  /*3810*/  USEL UR4, UR4, URZ, UP0 ;  /* 0x000000ff04047287 */ /* 0x000fc80008000000 */
[----:B------:R-:W-:Y:S01]  /*3820*/  ULEA UR4, UR4, UR13, 0x3 ;  /* 0x0000000d04047291 */ /* 0x000fe2000f8e18ff */
[----:B------:R-:W-:-:S04]  /*3830*/  LOP3.LUT R2, R2, UR5, RZ, 0x3c, !PT ;  /* 0x0000000502027c12 */ /* 0x000fc8000f8e3cff */
[----:B------:R-:W-:-:S04]  /*3840*/  SHF.L.U32 R2, R2, 0x1f, RZ ;  /* 0x0000001f02027819 */ /* 0x000fc800000006ff */
[----:B------:R-:W2:Y:S02]  /*3850*/  SYNCS.PHASECHK.TRANS64.TRYWAIT P0, [UR4], R2 ;  /* 0x00000002ff0075a7 */ /* 0x000ea40008001104 */
[----:B--2---:R-:W-:Y:S05]  /*3860*/  @!P0 BRA `(.L_x_69) ;  /* 0x0000003800a08947 */ /* 0x004fea0003800000 */
.L_x_125:
[----:B------:R-:W-:Y:S01]  /*3870*/  NOP ;  /* 0x0000000000007918 */ /* 0x000fe20000000000 */
[----:B-1----:R-:W1:Y:S01]  /*3880*/  LDS R0, [UR8+0x14] ;  /* 0x00001408ff007984 */ /* 0x002e620008000800 */
[----:B------:R-:W-:Y:S01]  /*3890*/  ULOP3.LUT UR4, UR24, 0xffff, URZ, 0xc0, !UPT ;  /* 0x0000ffff18047892 */ /* 0x000fe2000f8ec0ff */
[----:B------:R-:W-:Y:S01]  /*38a0*/  UMOV UR5, 0xffff ;  /* 0x0000ffff00057882 */ /* 0x000fe20000000000 */
[----:B------:R-:W-:Y:S02]  /*38b0*/  UMOV UR6, 0x1 ;  /* 0x0000000100067882 */ /* 0x000fe40000000000 */
[----:B------:R-:W-:-:S04]  /*38c0*/  USHF.R.U32.HI UR4, URZ, 0x5, UR4 ;  /* 0x00000005ff047899 */ /* 0x000fc80008011604 */
[----:B------:R-:W-:Y:S02]  /*38d0*/  USHF.L.U32 UR5, UR5, UR4, URZ ;  /* 0x0000000405057299 */ /* 0x000fe400080006ff */
[----:B------:R-:W-:-:S04]  /*38e0*/  USHF.L.U32 UR4, UR6, UR4, URZ ;  /* 0x0000000406047299 */ /* 0x000fc800080006ff */
[----:B-1----:R-:W-:-:S04]  /*38f0*/  LOP3.LUT R0, R0, UR5, RZ, 0xc0, !PT ;  /* 0x0000000500007c12 */ /* 0x002fc8000f8ec0ff */
[----:B------:R-:W-:-:S13]  /*3900*/  ISETP.NE.AND P0, PT, R0, UR5, PT ;  /* 0x0000000500007c0c */ /* 0x000fda000bf05270 */
[----:B------:R-:W-:Y:S05]  /*3910*/  @P0 BRA `(.L_x_70) ;  /* 0x0000000000580947 */ /* 0x000fea0003800000 */
[----:B------:R-:W1:Y:S02]  /*3920*/  LDS R0, [UR8+0x18] ;  /* 0x00001808ff007984 */ /* 0x000e640008000800 */
[----:B-1----:R-:W-:-:S04]  /*3930*/  LOP3.LUT R0, R0, UR4, RZ, 0xc0, !PT ;  /* 0x0000000400007c12 */ /* 0x002fc8000f8ec0ff */
[----:B------:R-:W-:-:S13]  /*3940*/  ISETP.NE.AND P0, PT, R0, UR4, PT ;  /* 0x0000000400007c0c */ /* 0x000fda000bf05270 */
[----:B------:R-:W-:Y:S05]  /*3950*/  @P0 BRA `(.L_x_71) ;  /* 0x00000000003c0947 */ /* 0x000fea0003800000 */
[----:B------:R-:W1:Y:S01]  /*3960*/  S2R R2, SR_LANEID ;  /* 0x0000000000027919 */ /* 0x000e620000000000 */
[----:B------:R-:W-:-:S06]  /*3970*/  ULOP3.LUT UR5, URZ, UR5, URZ, 0x33, !UPT ;  /* 0x00000005ff057292 */ /* 0x000fcc000f8e33ff */
[----:B------:R-:W-:-:S04]  /*3980*/  IMAD.U32 R0, RZ, RZ, UR5 ;  /* 0x00000005ff007e24 */ /* 0x000fc8000f8e00ff */
[----:B------:R2:W4:Y:S02]  /*3990*/  REDUX UR7, R0 ;  /* 0x00000000000773c4 */ /* 0x0005240000000000 */
[----:B------:R1:W-:Y:S01]  /*39a0*/  UTCATOMSWS.AND URZ, UR5 ;  /* 0x0000000500ff79e3 */ /* 0x0003e20008000000 */
[----:B--2---:R-:W-:Y:S01]  /*39b0*/  LOP3.LUT R0, RZ, UR4, RZ, 0x33, !PT ;  /* 0x00000004ff007c12 */ /* 0x004fe2000f8e33ff */
[----:B------:R-:W-:Y:S02]  /*39c0*/  VOTEU.ANY UR4, UPT, PT ;  /* 0x0000000000047886 */ /* 0x000fe400038e0100 */
[----:B------:R-:W-:Y:S02]  /*39d0*/  UFLO.U32 UR4, UR4 ;  /* 0x00000004000472bd */ /* 0x000fe400080e0000 */
[----:B------:R-:W2:Y:S04]  /*39e0*/  REDUX UR6, R0 ;  /* 0x00000000000673c4 */ /* 0x000ea80000000000 */
[----:B-1----:R-:W-:-:S02]  /*39f0*/  ISETP.EQ.U32.AND P0, PT, R2, UR4, PT ;  /* 0x0000000402007c0c */ /* 0x002fc4000bf02070 */
[----:B----4-:R-:W-:-:S11]  /*3a00*/  MOV R2, UR7 ;  /* 0x0000000700027c02 */ /* 0x010fd60008000f00 */
[----:B------:R1:W-:Y:S01]  /*3a10*/  @P0 ATOMS.AND RZ, [UR8+0x14], R2 ;  /* 0x00001402ffff098c */ /* 0x0003e2000a800008 */
[----:B--2---:R-:W-:-:S05]  /*3a20*/  IMAD.U32 R0, RZ, RZ, UR6 ;  /* 0x00000006ff007e24 */ /* 0x004fca000f8e00ff */
[----:B------:R1:W-:Y:S01]  /*3a30*/  @P0 ATOMS.AND RZ, [UR8+0x18], R0 ;  /* 0x00001800ffff098c */ /* 0x0003e2000a800008 */
[----:B------:R-:W-:Y:S05]  /*3a40*/  BRA `(.L_x_72) ;  /* 0x0000000000147947 */ /* 0x000fea0003800000 */
.L_x_71:
[----:B------:R-:W-:Y:S02]  /*3a50*/  MOV R2, 0x3a70 ;  /* 0x00003a7000027802 */ /* 0x000fe40000000f00 */
[----:B---3-5:R-:W-:Y:S05]  /*3a60*/  CALL.REL.NOINC `($__internal_0_$__cuda_sm10x_tcgen05_guardrail_trap_col_being_dealloced_not_returned_by_alloc) ;  /* 0x0000003800bc7944 */ /* 0x028fea0003c00000 */
[----:B------:R-:W-:Y:S05]  /*3a70*/  BRA `(.L_x_72) ;  /* 0x0000000000087947 */ /* 0x000fea0003800000 */
.L_x_70:
[----:B------:R-:W-:Y:S02]  /*3a80*/  MOV R2, 0x3aa0 ;  /* 0x00003aa000027802 */ /* 0x000fe40000000f00 */
[----:B---3-5:R-:W-:Y:S05]  /*3a90*/  CALL.REL.NOINC `($__internal_2_$__cuda_sm10x_tcgen05_guardrail_trap_unallocated_columns_being_dealloced) ;  /* 0x0000003800c87944 */ /* 0x028fea0003c00000 */
.L_x_72:
[----:B------:R-:W-:Y:S01]  /*3aa0*/  NOP ;  /* 0x0000000000007918 */ /* 0x000fe20000000000 */
[----:B------:R-:W-:Y:S05]  /*3ab0*/  EXIT ;  /* 0x000000000000794d */ /* 0x000fea0003800000 */
.L_x_54:
[----:B------:R-:W-:-:S09]  /*3ac0*/  UISETP.NE.OR UP0, UPT, UR22, 0x3, !UP3 ;  /* 0x000000031600788c */ /* 0x000fd2000df05670 */
[----:B------:R-:W-:Y:S05]  /*3ad0*/  BRA.U UP0, `(.L_x_73) ;  /* 0x0000000d00087547 */ /* 0x000fea000b800000 */
[----:B------:R-:W1:Y:S01]  /*3ae0*/  LDCU UR26, c[0x0][0x370] ;  /* 0x00006e00ff1a77ac */ /* 0x000e620008000800 */
[----:B------:R-:W2:Y:S01]  /*3af0*/  LDC.64 R16, c[0x0][0x348] ;  /* 0x0000d200ff107b82 */ /* 0x000ea20000000a00 */
[----:B------:R-:W-:Y:S02]  /*3b00*/  HFMA2 R13, -RZ, RZ, 0, 0 ;  /* 0x00000000ff0d7431 */ /* 0x000fe400000001ff */
[----:B------:R-:W-:Y:S01]  /*3b10*/  IMAD.MOV.U32 R15, RZ, RZ, 0x1 ;  /* 0x00000001ff0f7424 */ /* 0x000fe200078e00ff */
[----:B------:R-:W1:Y:S01]  /*3b20*/  LDCU.128 UR28, c[0x0][0xb10] ;  /* 0x00016200ff1c77ac */ /* 0x000e620008000c00 */
[----:B------:R-:W-:Y:S01]  /*3b30*/  IMAD.MOV.U32 R14, RZ, RZ, RZ ;  /* 0x000000ffff0e7224 */ /* 0x000fe200078e00ff */
[----:B------:R-:W-:Y:S01]  /*3b40*/  MOV R12, 0x2000 ;  /* 0x00002000000c7802 */ /* 0x000fe20000000f00 */
[----:B------:R-:W3:Y:S01]  /*3b50*/  LDCU UR25, c[0x0][0x374] ;  /* 0x00006e80ff1977ac */ /* 0x000ee20008000800 */
[----:B------:R-:W4:Y:S01]  /*3b60*/  LDC.64 R2, c[0x0][0x888] ;  /* 0x00022200ff027b82 */ /* 0x000f220000000a00 */
[----:B------:R-:W3:Y:S01]  /*3b70*/  LDCU UR16, c[0x0][0xb0c] ;  /* 0x00016180ff1077ac */ /* 0x000ee20008000800 */
[----:B------:R-:W2:Y:S06]  /*3b80*/  LDCU UR35, c[0x0][0xb20] ;  /* 0x00016400ff2377ac */ /* 0x000eac0008000800 */
[----:B------:R-:W4:Y:S01]  /*3b90*/  LDC.64 R4, c[0x0][0x890] ;  /* 0x00022400ff047b82 */ /* 0x000f220000000a00 */
[----:B------:R-:W2:Y:S01]  /*3ba0*/  LDCU UR4, c[0x0][0xb30] ;  /* 0x00016600ff0477ac */ /* 0x000ea20008000800 */
[----:B------:R-:W-:Y:S01]  /*3bb0*/  UMOV UR17, 0x400 ;  /* 0x0000040000117882 */ /* 0x000fe20000000000 */
[----:B-1----:R-:W-:-:S02]  /*3bc0*/  UIMAD.WIDE.U32 UR6, UR26, UR28, URZ ;  /* 0x0000001c1a0672a5 */ /* 0x002fc4000f8e00ff */
[----:B---3--:R-:W-:Y:S02]  /*3bd0*/  UIMAD.WIDE.U32 UR8, UR25, UR31, URZ ;  /* 0x0000001f190872a5 */ /* 0x008fe4000f8e00ff */
[----:B------:R-:W-:Y:S02]  /*3be0*/  ULEA UR17, UR61, UR17, 0x18 ;  /* 0x000000113d117291 */ /* 0x000fe4000f8ec0ff */
[----:B------:R-:W-:Y:S02]  /*3bf0*/  UPLOP3.LUT UP3, UPT, UPT, UPT, UPT, 0x40, 0x4 ;  /* 0x000000000004789c */ /* 0x000fe40003f6e870 */
[----:B------:R-:W-:Y:S01]  /*3c00*/  UIADD3 UR27, UPT, UPT, UR17, 0x30, URZ ;  /* 0x00000030111b7890 */ /* 0x000fe2000fffe0ff */
[----:B------:R-:W-:Y:S01]  /*3c10*/  UMOV UR6, UR7 ;  /* 0x0000000700067c82 */ /* 0x000fe20008000000 */
[----:B------:R-:W-:Y:S01]  /*3c20*/  UMOV UR32, UR9 ;  /* 0x0000000900207c82 */ /* 0x000fe20008000000 */
[----:B------:R-:W-:Y:S02]  /*3c30*/  UISETP.GE.AND UP0, UPT, UR40, 0x1, UPT ;  /* 0x000000012800788c */ /* 0x000fe4000bf06270 */
[----:B------:R-:W-:Y:S01]  /*3c40*/  UISETP.NE.AND UP4, UPT, UR40, 0x1, UPT ;  /* 0x000000012800788c */ /* 0x000fe2000bf85270 */
[----:B------:R-:W1:Y:S01]  /*3c50*/  LDCU.64 UR14, c[0x0][0xb28] ;  /* 0x00016500ff0e77ac */ /* 0x000e620008000a00 */
[----:B------:R-:W-:-:S02]  /*3c60*/  UISETP.NE.AND UP6, UPT, UR16, 0x1, UPT ;  /* 0x000000011000788c */ /* 0x000fc4000bfc5270 */
[----:B------:R-:W-:Y:S02]  /*3c70*/  UISETP.NE.AND UP5, UPT, UR30, 0x1, UPT ;  /* 0x000000011e00788c */ /* 0x000fe4000bfa5270 */
[----:B------:R-:W-:Y:S02]  /*3c80*/  UPRMT UR27, UR61, 0x654, UR27 ;  /* 0x000006543d1b7896 */ /* 0x000fe4000800001b */
[----:B------:R-:W-:Y:S02]  /*3c90*/  USHF.R.U32.HI UR33, URZ, UR29, UR6 ;  /* 0x0000001dff217299 */ /* 0x000fe40008011606 */
[----:B--2---:R-:W-:Y:S02]  /*3ca0*/  USHF.R.U32.HI UR32, URZ, UR35, UR32 ;  /* 0x00000023ff207299 */ /* 0x004fe40008011620 */
[----:B------:R-:W-:-:S11]  /*3cb0*/  UISETP.NE.AND UP2, UPT, UR4, 0x1, UPT ;  /* 0x000000010400788c */ /* 0x000fd6000bf45270 */
.L_x_81:
[C---:B------:R-:W-:Y:S02]  /*3cc0*/  LEA R7, R14.reuse, UR17, 0x3 ;  /* 0x000000110e077c11 */ /* 0x040fe4000f8e18ff */
[----:B------:R-:W-:Y:S02]  /*3cd0*/  SHF.L.U32 R0, R13, 0x1f, RZ ;  /* 0x0000001f0d007819 */ /* 0x000fe400000006ff */
[----:B------:R-:W-:Y:S02]  /*3ce0*/  LEA R8, R14, UR17, 0x4 ;  /* 0x000000110e087c11 */ /* 0x000fe4000f8e20ff */
[----:B--2---:R-:W2:Y:S02]  /*3cf0*/  SYNCS.PHASECHK.TRANS64.TRYWAIT P0, [R7+URZ+0x50], R0 ;  /* 0x00005000070075a7 */ /* 0x004ea400080011ff */
[----:B--2---:R-:W-:Y:S05]  /*3d00*/  @!P0 BRA `(.L_x_74) ;  /* 0x0000003400908947 */ /* 0x004fea0003800000 */
.L_x_126:
[----:B------:R-:W3:Y:S01]  /*3d10*/  LDS.128 R8, [R8+0xe0] ;  /* 0x0000e00008087984 */ /* 0x000ee20000000c00 */
[----:B------:R-:W-:Y:S01]  /*3d20*/  UISETP.GE.AND UP0, UPT, UR40, 0x1, UPT ;  /* 0x000000012800788c */ /* 0x000fe2000bf06270 */
[----:B------:R-:W-:Y:S01]  /*3d30*/  @!PT LDS RZ, [RZ] ;  /* 0x00000000fffff984 */ /* 0x000fe20000000800 */
[----:B------:R-:W-:Y:S01]  /*3d40*/  @!PT LDS RZ, [RZ] ;  /* 0x00000000fffff984 */ /* 0x000fe20000000800 */
[----:B------:R-:W-:Y:S01]  /*3d50*/  @!PT LDS RZ, [RZ] ;  /* 0x00000000fffff984 */ /* 0x000fe20000000800 */
[----:B------:R-:W-:Y:S01]  /*3d60*/  @!PT LDS RZ, [RZ] ;  /* 0x00000000fffff984 */ /* 0x000fe20000000800 */
[----:B------:R1:W-:Y:S06]  /*3d70*/  MEMBAR.ALL.CTA ;  /* 0x0000000000007992 */ /* 0x0003ec0000008000 */
[----:B-1----:R-:W1:Y:S01]  /*3d80*/  FENCE.VIEW.ASYNC.S ;  /* 0x00000000000073c6 */ /* 0x002e620000000000 */
[----:B---3--:R-:W-:Y:S11]  /*3d90*/  LOP3.LUT P0, RZ, R10, 0x1, RZ, 0xc0, !PT ;  /* 0x000000010aff7812 */ /* 0x008ff6000780c0ff */
[----:B------:R-:W-:Y:S02]  /*3da0*/  @!UPT UIADD3 URZ, UPT, UPT, URZ, URZ, URZ ;  /* 0x000000fffffff290 */ /* 0x000fe4000fffe0ff */
[----:B-1----:R-:W-:Y:S01]  /*3db0*/  VOTEU.ANY UP1, P0 ;  /* 0x0000000000ff7886 */ /* 0x002fe20000020100 */
[----:B------:R-:W-:Y:S11]  /*3dc0*/  PLOP3.LUT P0, PT, PT, PT, UP1, 0x80, 0x8 ;  /* 0x000000000008781c */ /* 0x000ff60003f0f018 */
[----:B------:R-:W-:Y:S02]  /*3dd0*/  @!UPT UIADD3 URZ, UPT, UPT, URZ, URZ, URZ ;  /* 0x000000fffffff290 */ /* 0x000fe4000fffe0ff */
[----:B--2---:R-:W-:Y:S02]  /*3de0*/  @P0 SHF.R.U32.HI R0, RZ, 0x10, R9 ;  /* 0x00000010ff000819 */ /* 0x004fe40000011609 */
[----:B------:R-:W-:Y:S02]  /*3df0*/  @P0 MOV R6, R8 ;  /* 0x0000000800060202 */ /* 0x000fe40000000f00 */
[----:B------:R-:W-:Y:S01]  /*3e00*/  @P0 R2UR UR4, R0 ;  /* 0x00000000000402ca */ /* 0x000fe200000e0000 */
[----:B------:R-:W-:Y:S01]  /*3e10*/  VIADD R0, R7, 0x60 ;  /* 0x0000006007007836 */ /* 0x000fe20000000000 */
[----:B------:R-:W-:Y:S02]  /*3e20*/  @P0 LOP3.LUT R8, R9, 0xffff, RZ, 0xc0, !PT ;  /* 0x0000ffff09080812 */ /* 0x000fe400078ec0ff */
[----:B------:R-:W-:Y:S02]  /*3e30*/  @P0 R2UR UR6, R6 ;  /* 0x00000000060602ca */ /* 0x000fe400000e0000 */
[----:B------:R-:W-:Y:S02]  /*3e40*/  PRMT R0, RZ, 0x654, R0 ;  /* 0x00000654ff007816 */ /* 0x000fe40000000000 */
[----:B------:R-:W-:Y:S02]  /*3e50*/  @P0 R2UR UR5, R8 ;  /* 0x00000000080502ca */ /* 0x000fe400000e0000 */
[----:B------:R1:W-:Y:S03]  /*3e60*/  SYNCS.ARRIVE.TRANS64.RED.A1T0 RZ, [R0+URZ], RZ ;  /* 0x000000ff00ff79a7 */ /* 0x0003e600081004ff */
[----:B------:R-:W-:Y:S04]  /*3e70*/  @UP1 UMOV UR24, UR4 ;  /* 0x0000000400181c82 */ /* 0x000fe80008000000 */
[----:B------:R-:W-:Y:S04]  /*3e80*/  @UP1 UMOV UR13, UR6 ;  /* 0x00000006000d1c82 */ /* 0x000fe80008000000 */
[----:B------:R-:W-:Y:S01]  /*3e90*/  @UP1 UMOV UR7, UR5 ;  /* 0x0000000500071c82 */ /* 0x000fe20008000000 */
[----:B------:R-:W-:Y:S05]  /*3ea0*/  BRA.U !UP0, `(.L_x_75) ;  /* 0x0000000108a47547 */ /* 0x000fea000b800000 */
[----:B------:R-:W-:Y:S02]  /*3eb0*/  UIMAD.WIDE.U32 UR10, UR7, UR31, URZ ;  /* 0x0000001f070a72a5 */ /* 0x000fe4000f8e00ff */
[----:B------:R-:W-:Y:S02]  /*3ec0*/  UIMAD.WIDE.U32 UR18, UR13, UR28, URZ ;  /* 0x0000001c0d1272a5 */ /* 0x000fe4000f8e00ff */
[----:B------:R-:W-:Y:S02]  /*3ed0*/  USEL UR4, UR25, UR32, !UP5 ;  /* 0x0000002019047287 */ /* 0x000fe4000e800000 */
[----:B------:R-:W-:Y:S02]  /*3ee0*/  USEL UR8, UR26, UR33, !UP6 ;  /* 0x000000211a087287 */ /* 0x000fe4000f000000 */
[----:B------:R-:W-:Y:S02]  /*3ef0*/  UIMAD.WIDE.U32 UR20, UR4, UR14, URZ ;  /* 0x0000000e041472a5 */ /* 0x000fe4000f8e00ff */
[----:B------:R-:W-:Y:S01]  /*3f00*/  UIMAD.WIDE.U32 UR22, UR8, UR14, URZ ;  /* 0x0000000e081672a5 */ /* 0x000fe2000f8e00ff */
[----:B------:R-:W-:Y:S02]  /*3f10*/  UMOV UR5, UR11 ;  /* 0x0000000b00057c82 */ /* 0x000fe40008000000 */
[----:B------:R-:W-:Y:S03]  /*3f20*/  USHF.R.U32.HI UR6, URZ, UR35, UR5 ;  /* 0x00000023ff067299 */ /* 0x000fe60008011605 */
[----:B------:R-:W-:Y:S01]  /*3f30*/  UMOV UR5, UR19 ;  /* 0x0000001300057c82 */ /* 0x000fe20008000000 */
[----:B------:R-:W-:Y:S02]  /*3f40*/  USEL UR6, UR7, UR6, !UP5 ;  /* 0x0000000607067287 */ /* 0x000fe4000e800000 */
[----:B------:R-:W-:Y:S02]  /*3f50*/  USHF.R.U32.HI UR9, URZ, UR29, UR5 ;  /* 0x0000001dff097299 */ /* 0x000fe40008011605 */
[----:B------:R-:W-:Y:S01]  /*3f60*/  UIMAD.WIDE.U32 UR10, UR6, UR14, URZ ;  /* 0x0000000e060a72a5 */ /* 0x000fe2000f8e00ff */
[----:B------:R-:W-:Y:S02]  /*3f70*/  UMOV UR5, UR21 ;  /* 0x0000001500057c82 */ /* 0x000fe40008000000 */
[----:B------:R-:W-:Y:S03]  /*3f80*/  @UP4 USHF.R.U32.HI UR4, URZ, UR15, UR5 ;  /* 0x0000000fff044299 */ /* 0x000fe60008011605 */
[----:B------:R-:W-:Y:S01]  /*3f90*/  UMOV UR5, UR23 ;  /* 0x0000001700057c82 */ /* 0x000fe20008000000 */
[----:B------:R-:W-:Y:S02]  /*3fa0*/  UIMAD UR4, UR40, UR4, URZ ;  /* 0x00000004280472a4 */ /* 0x000fe4000f8e02ff */
[----:B------:R-:W-:Y:S02]  /*3fb0*/  @UP4 USHF.R.U32.HI UR8, URZ, UR15, UR5 ;  /* 0x0000000fff084299 */ /* 0x000fe40008011605 */
[----:B------:R-:W-:Y:S02]  /*3fc0*/  USEL UR5, UR13, UR9, !UP6 ;  /* 0x000000090d057287 */ /* 0x000fe4000f000000 */
[----:B------:R-:W-:Y:S02]  /*3fd0*/  UIMAD UR9, UR40, UR8, URZ ;  /* 0x00000008280972a4 */ /* 0x000fe4000f8e02ff */
[----:B------:R-:W-:Y:S03]  /*3fe0*/  UISETP.GE.AND UP0, UPT, UR6, UR4, UPT ;  /* 0x000000040600728c */ /* 0x000fe6000bf06270 */
[----:B------:R-:W-:Y:S01]  /*3ff0*/  UMOV UR4, UR11 ;  /* 0x0000000b00047c82 */ /* 0x000fe20008000000 */
[----:B------:R-:W-:Y:S02]  /*4000*/  UISETP.GE.OR UP0, UPT, UR5, UR9, UP0 ;  /* 0x000000090500728c */ /* 0x000fe40008706670 */
[----:B------:R-:W-:Y:S02]  /*4010*/  USHF.R.U32.HI UR4, URZ, UR15, UR4 ;  /* 0x0000000fff047299 */ /* 0x000fe40008011604 */
[----:B------:R-:W-:Y:S02]  /*4020*/  UIMAD.WIDE.U32 UR10, UR5, UR14, URZ ;  /* 0x0000000e050a72a5 */ /* 0x000fe4000f8e00ff */
[----:B------:R-:W-:Y:S04]  /*4030*/  USEL UR12, UR6, UR4, !UP4 ;  /* 0x00000004060c7287 */ /* 0x000fe8000e000000 */
[----:B------:R-:W-:Y:S01]  /*4040*/  UIADD3 UR9, UPT, UPT, -UR12, URZ, URZ ;  /* 0x000000ff0c097290 */ /* 0x000fe2000fffe1ff */
[----:B------:R-:W-:Y:S02]  /*4050*/  @!UP0 UMOV UR4, UR11 ;  /* 0x0000000b00048c82 */ /* 0x000fe40008000000 */
[----:B------:R-:W-:Y:S02]  /*4060*/  @!UP0 USHF.R.U32.HI UR4, URZ, UR15, UR4 ;  /* 0x0000000fff048299 */ /* 0x000fe40008011604 */
[----:B------:R-:W-:Y:S02]  /*4070*/  UIMAD UR9, UR40, UR9, UR6 ;  /* 0x00000009280972a4 */ /* 0x000fe4000f8e0206 */
[----:B------:R-:W-:Y:S04]  /*4080*/  @!UP0 USEL UR4, UR5, UR4, !UP4 ;  /* 0x0000000405048287 */ /* 0x000fe8000e000000 */
[----:B------:R-:W-:Y:S02]  /*4090*/  @!UP0 UIMAD UR9, UR8, UR9, UR4 ;  /* 0x00000009080982a4 */ /* 0x000fe4000f8e0204 */
[----:B------:R-:W-:Y:S02]  /*40a0*/  @!UP0 UIADD3 UR10, UPT, UPT, UR12, -UR4, URZ ;  /* 0x800000040c0a8290 */ /* 0x000fe4000fffe0ff */
[----:B------:R-:W-:Y:S02]  /*40b0*/  UIADD3 UR4, UPT, UPT, -UR5, URZ, URZ ;  /* 0x000000ff05047290 */ /* 0x000fe4000fffe1ff */
[----:B------:R-:W-:Y:S02]  /*40c0*/  UIADD3 UR8, UPT, UPT, -UR6, URZ, URZ ;  /* 0x000000ff06087290 */ /* 0x000fe4000fffe1ff */
[----:B------:R-:W-:Y:S02]  /*40d0*/  @!UP0 UIMAD UR6, UR10, UR40, UR5 ;  /* 0x000000280a0682a4 */ /* 0x000fe4000f8e0205 */
[----:B------:R-:W-:Y:S02]  /*40e0*/  UIMAD UR13, UR16, UR4, UR13 ;  /* 0x00000004100d72a4 */ /* 0x000fe4000f8e020d */
[----:B------:R-:W-:Y:S01]  /*40f0*/  UIMAD UR7, UR30, UR8, UR7 ;  /* 0x000000081e0772a4 */ /* 0x000fe2000f8e0207 */
[----:B------:R-:W-:Y:S02]  /*4100*/  @!UP0 UMOV UR5, UR9 ;  /* 0x0000000900058c82 */ /* 0x000fe40008000000 */
[----:B------:R-:W-:Y:S02]  /*4110*/  UIMAD UR13, UR5, UR16, UR13 ;  /* 0x00000010050d72a4 */ /* 0x000fe4000f8e020d */
[----:B------:R-:W-:Y:S11]  /*4120*/  UIMAD UR7, UR6, UR30, UR7 ;  /* 0x0000001e060772a4 */ /* 0x000ff6000f8e0207 */
[----:B------:R-:W-:Y:S01]  /*4130*/  @!UPT UIADD3 URZ, UPT, UPT, URZ, URZ, URZ ;  /* 0x000000fffffff290 */ /* 0x000fe2000fffe0ff */
.L_x_75:
[----:B------:R-:W2:Y:S01]  /*4140*/  @!UP2 LDCU.128 UR20, c[0x0][0xb10] ;  /* 0x00016200ff14a7ac */ /* 0x000ea20008000c00 */
[C---:B----4-:R-:W-:Y:S02]  /*4150*/  ISETP.NE.U32.AND P1, PT, R4.reuse, RZ, PT ;  /* 0x000000ff0400720c */ /* 0x050fe40003f25070 */
[----:B------:R-:W-:Y:S02]  /*4160*/  ISETP.NE.U32.AND P0, PT, R4, RZ, PT ;  /* 0x000000ff0400720c */ /* 0x000fe40003f05070 */
[C---:B------:R-:W-:Y:S02]  /*4170*/  ISETP.NE.AND.EX P1, PT, R5.reuse, RZ, PT, P1 ;  /* 0x000000ff0500720c */ /* 0x040fe40003f25310 */
[----:B------:R-:W-:Y:S01]  /*4180*/  ISETP.NE.AND.EX P0, PT, R5, RZ, PT, P0 ;  /* 0x000000ff0500720c */ /* 0x000fe20003f05300 */
[----:B------:R-:W3:Y:S01]  /*4190*/  @!UP2 LDCU UR5, c[0x0][0xb0c] ;  /* 0x00016180ff05a7ac */ /* 0x000ee20008000800 */
[----:B------:R-:W-:Y:S01]  /*41a0*/  SHF.L.U32 R6, R15, 0x1f, RZ ;  /* 0x0000001f0f067819 */ /* 0x000fe200000006ff */
[----:B--2---:R-:W-:Y:S07]  /*41b0*/  UIMAD.WIDE.U32 UR8, UR13, UR20, URZ ;  /* 0x000000140d0872a5 */ /* 0x004fee000f8e00ff */
[----:B------:R-:W-:Y:S01]  /*41c0*/  @!UP2 UMOV UR4, UR9 ;  /* 0x000000090004ac82 */ /* 0x000fe20008000000 */
[----:B---3--:R-:W-:Y:S02]  /*41d0*/  @!UP2 UISETP.NE.AND UP0, UPT, UR5, 0x1, UPT ;  /* 0x000000010500a88c */ /* 0x008fe4000bf05270 */
[----:B------:R-:W-:Y:S02]  /*41e0*/  @!UP2 USHF.R.U32.HI UR4, URZ, UR21, UR4 ;  /* 0x00000015ff04a299 */ /* 0x000fe40008011604 */
[----:B------:R-:W-:Y:S02]  /*41f0*/  UIMAD.WIDE.U32 UR8, UR7, UR23, URZ ;  /* 0x00000017070872a5 */ /* 0x000fe4000f8e00ff */
[----:B------:R-:W-:Y:S02]  /*4200*/  @!UP2 USEL UR10, UR13, UR4, !UP0 ;  /* 0x000000040d0aa287 */ /* 0x000fe4000c000000 */
[----:B------:R-:W-:Y:S03]  /*4210*/  @!UP2 UISETP.NE.AND UP0, UPT, UR22, 0x1, UPT ;  /* 0x000000011600a88c */ /* 0x000fe6000bf05270 */
[----:B------:R-:W-:Y:S02]  /*4220*/  @!UP2 UMOV UR6, UR9 ;  /* 0x000000090006ac82 */ /* 0x000fe40008000000 */
[----:B------:R-:W2:Y:S02]  /*4230*/  @!UP2 LDCU UR4, c[0x0][0xb20] ;  /* 0x00016400ff04a7ac */ /* 0x000ea40008000800 */
[----:B--2---:R-:W-:Y:S04]  /*4240*/  @!UP2 USHF.R.U32.HI UR6, URZ, UR4, UR6 ;  /* 0x00000004ff06a299 */ /* 0x004fe80008011606 */
[----:B------:R-:W-:Y:S04]  /*4250*/  @!UP2 USEL UR6, UR7, UR6, !UP0 ;  /* 0x000000060706a287 */ /* 0x000fe8000c000000 */
[----:B------:R-:W-:Y:S02]  /*4260*/  @!UP2 UIADD3 UR4, UPT, UPT, -UR10, UR6, URZ ;  /* 0x000000060a04a290 */ /* 0x000fe4000fffe1ff */
[----:B------:R-:W-:Y:S02]  /*4270*/  @!UP2 UIADD3 UR6, UPT, UPT, UR10, -UR6, URZ ;  /* 0x800000060a06a290 */ /* 0x000fe4000fffe0ff */
[----:B------:R-:W-:Y:S02]  /*4280*/  @!UP2 UIMAD UR13, UR4, UR5, UR13 ;  /* 0x00000005040da2a4 */ /* 0x000fe4000f8e020d */
[----:B------:R-:W-:Y:S01]  /*4290*/  @!UP2 UIMAD UR7, UR6, UR22, UR7 ;  /* 0x000000160607a2a4 */ /* 0x000fe2000f8e0207 */
[----:B------:R-:W-:Y:S11]  /*42a0*/  BRA.U UP3, `(.L_x_76) ;  /* 0x0000000103107547 */ /* 0x000ff6000b800000 */
[----:B------:R-:W-:Y:S04]  /*42b0*/  MOV R7, UR34 ;  /* 0x0000002200077c02 */ /* 0x000fe80008000f00 */
[----:B------:R-:W-:Y:S04]  /*42c0*/  SHF.L.U32 R7, R7, 0x1f, RZ ;  /* 0x0000001f07077819 */ /* 0x000fe800000006ff */
[----:B------:R-:W2:Y:S02]  /*42d0*/  SYNCS.PHASECHK.TRANS64.TRYWAIT P2, [UR17+0x48], R7 ;  /* 0x00004807ff0075a7 */ /* 0x000ea40008041111 */
[----:B--2---:R-:W-:Y:S05]  /*42e0*/  @!P2 BRA `(.L_x_77) ;  /* 0x00000030002ca947 */ /* 0x004fea0003800000 */
.L_x_76:
[----:B------:R-:W-:Y:S05]  /*42f0*/  @!P1 BRA `(.L_x_78) ;  /* 0x0000000000309947 */ /* 0x000fea0003800000 */
[----:B------:R-:W-:Y:S01]  /*4300*/  ISETP.NE.U32.AND P1, PT, R2, RZ, PT ;  /* 0x000000ff0200720c */ /* 0x000fe20003f25070 */
[----:B------:R-:W2:Y:S01]  /*4310*/  LDCU.64 UR4, c[0x0][0x358] ;  /* 0x00006b00ff0477ac */ /* 0x000ea20008000a00 */
[----:B------:R-:W-:Y:S02]  /*4320*/  IMAD.MOV.U32 R141, RZ, RZ, 0x1 ;  /* 0x00000001ff8d7424 */ /* 0x000fe400078e00ff */
[----:B------:R-:W-:Y:S11]  /*4330*/  ISETP.NE.AND.EX P1, PT, R3, RZ, PT, P1 ;  /* 0x000000ff0300720c */ /* 0x000ff60003f25310 */
[----:B------:R-:W-:Y:S02]  /*4340*/  @!UPT UIADD3 URZ, UPT, UPT, URZ, URZ, URZ ;  /* 0x000000fffffff290 */ /* 0x000fe4000fffe0ff */
[----:B------:R-:W3:Y:S01]  /*4350*/  @P1 LDC.64 R8, c[0x0][0x888] ;  /* 0x00022200ff081b82 */ /* 0x000ee20000000a00 */
[----:B-1----:R-:W-:Y:S04]  /*4360*/  @P1 IMAD R0, R4, UR36, RZ ;  /* 0x0000002404001c24 */ /* 0x002fe8000f8e02ff */
[----:B---3--:R-:W-:Y:S04]  /*4370*/  @P1 IMAD.WIDE R8, R0, 0x4, R8 ;  /* 0x0000000400081825 */ /* 0x008fe800078e0208 */
[----:B------:R-:W-:Y:S01]  /*4380*/  HFMA2 R0, -RZ, RZ, 0, 5.9604644775390625e-08 ;  /* 0x00000001ff007431 */ /* 0x000fe200000001ff */
[----:B--2--5:R2:W5:Y:S04]  /*4390*/  @P1 LDG.E R71, desc[UR4][R8.64] ;  /* 0x0000000408471981 */ /* 0x024568000c1e1900 */
[----:B------:R-:W-:Y:S01]  /*43a0*/  @!P1 PRMT R141, R0, 0x7610, R141 ;  /* 0x00007610008d9816 */ /* 0x000fe2000000008d */
[----:B--2---:R-:W3:Y:S06]  /*43b0*/  @!P1 LDC R71, c[0x0][0x880] ;  /* 0x00022000ff479b82 */ /* 0x004eec0000000800 */
.L_x_78:
[----:B---3-5:R-:W-:Y:S01]  /*43c0*/  @!P0 FSETP.EQ.AND P1, PT, R71, RZ, PT ;  /* 0x000000ff4700820b */ /* 0x028fe20003f22000 */
[----:B------:R-:W-:Y:S01]  /*43d0*/  @!UPT UIADD3 URZ, UPT, UPT, URZ, URZ, URZ ;  /* 0x000000fffffff290 */ /* 0x000fe2000fffe0ff */
[----:B------:R-:W-:Y:S11]  /*43e0*/  @!P0 BRA `(.L_x_79) ;  /* 0x0000000000188947 */ /* 0x000ff60003800000 */
[----:B------:R-:W-:Y:S02]  /*43f0*/  LOP3.LUT P0, RZ, R141, 0xff, RZ, 0xc0, !PT ;  /* 0x000000ff8dff7812 */ /* 0x000fe4000780c0ff */
[----:B------:R-:W-:Y:S04]  /*4400*/  ISETP.NE.U32.AND P1, PT, R2, RZ, PT ;  /* 0x000000ff0200720c */ /* 0x000fe80003f25070 */
[----:B------:R-:W-:Y:S04]  /*4410*/  ISETP.NE.AND.EX P1, PT, R3, RZ, PT, P1 ;  /* 0x000000ff0300720c */ /* 0x000fe80003f25310 */
[----:B------:R-:W-:Y:S03]  /*4420*/  PLOP3.LUT P1, PT, P1, PT, PT, 0x8, 0x80 ;  /* 0x000000000080781c */ /* 0x000fe60000f2e170 */
[----:B------:R-:W-:Y:S11]  /*4430*/  @P0 FSETP.EQ.AND P1, PT, R71, RZ, PT ;  /* 0x000000ff4700020b */ /* 0x000ff60003f22000 */
[----:B------:R-:W-:Y:S02]  /*4440*/  @!UPT UIADD3 URZ, UPT, UPT, URZ, URZ, URZ ;  /* 0x000000fffffff290 */ /* 0x000fe4000fffe0ff */
.L_x_79:
[----:B------:R-:W2:Y:S01]  /*4450*/  SYNCS.PHASECHK.TRANS64.TRYWAIT P0, [UR17+0x38], R6 ;  /* 0x00003806ff0075a7 */ /* 0x000ea20008001111 */
[----:B------:R-:W-:Y:S02]  /*4460*/  ELECT P2, URZ, PT ;  /* 0x0000000000ff782f */ /* 0x000fe40003840000 */
[----:B------:R-:W-:Y:S01]  /*4470*/  IADD3 R14, PT, PT, R14, 0x1, RZ ;  /* 0x000000010e0e7810 */ /* 0x000fe20007ffe0ff */
[----:B--2---:R-:W-:Y:S10]  /*4480*/  @!P0 BRA `(.L_x_80) ;  /* 0x0000002c00dc8947 */ /* 0x004ff40003800000 */
.L_x_129:
[----:B------:R-:W-:Y:S01]  /*4490*/  PLOP3.LUT P1, PT, P1, P2, PT, 0xf2, 0x2f ;  /* 0x00000000002f781c */ /* 0x000fe20000f25e72 */
[----:B------:R-:W-:Y:S01]  /*44a0*/  UMOV UR18, 0x0 ;  /* 0x0000000000127882 */ /* 0x000fe20000000000 */
[----:B------:R-:W-:Y:S01]  /*44b0*/  UMOV UR19, 0x10000000 ;  /* 0x1000000000137882 */ /* 0x000fe20000000000 */
[----:B------:R-:W-:Y:S01]  /*44c0*/  UMOV UR12, UR36 ;  /* 0x00000024000c7c82 */ /* 0x000fe20008000000 */
[----:B------:R-:W-:Y:S01]  /*44d0*/  LOP3.LUT R15, R15, 0x1, RZ, 0x3c, !PT ;  /* 0x000000010f0f7812 */ /* 0x000fe200078e3cff */
[----:B------:R-:W-:Y:S01]  /*44e0*/  UPLOP3.LUT UP3, UPT, UPT, UPT, UPT, 0x80, 0x8 ;  /* 0x000000000008789c */ /* 0x000fe20003f6f070 */
[----:B------:R-:W-:Y:S07]  /*44f0*/  UMOV UR36, UR24 ;  /* 0x0000001800247c82 */ /* 0x000fee0008000000 */
[----:B-1----:R-:W-:Y:S01]  /*4500*/  @!P1 IADD3 R6, P0, PT, R16, 0x580, RZ ;  /* 0x0000058010069810 */ /* 0x002fe20007f1e0ff */
[----:B------:R-:W-:Y:S03]  /*4510*/  VOTEU.ALL UP0, P1 ;  /* 0x0000000000ff7886 */ /* 0x000fe60000800000 */
[----:B------:R-:W-:Y:S01]  /*4520*/  @!P1 R2UR UR5, R6 ;  /* 0x00000000060592ca */ /* 0x000fe200000e0000 */
[----:B------:R-:W-:Y:S01]  /*4530*/  @!P1 IMAD.X R0, RZ, RZ, R17, P0 ;  /* 0x000000ffff009224 */ /* 0x000fe200000e0611 */
[----:B------:R-:W-:Y:S01]  /*4540*/  @!UP0 USHF.L.U32 UR10, UR45, 0x6, URZ ;  /* 0x000000062d0a8899 */ /* 0x000fe200080006ff */
[----:B------:R-:W-:Y:S01]  /*4550*/  ISETP.NE.AND P0, PT, R14, 0x2, PT ;  /* 0x000000020e00780c */ /* 0x000fe20003f05270 */
[----:B------:R-:W-:Y:S02]  /*4560*/  @!UP0 USHF.L.U32 UR11, UR46, 0x7, URZ ;  /* 0x000000072e0b8899 */ /* 0x000fe400080006ff */
[----:B------:R-:W-:Y:S01]  /*4570*/  @!P1 R2UR UR4, R0 ;  /* 0x00000000000492ca */ /* 0x000fe200000e0000 */
[----:B------:R-:W-:Y:S01]  /*4580*/  @!UP0 UIADD3 UR8, UPT, UPT, UR17, 0x200, URZ ;  /* 0x0000020011088890 */ /* 0x000fe2000fffe0ff */
[----:B------:R-:W-:Y:S01]  /*4590*/  SEL R0, RZ, 0x1, P0 ;  /* 0x00000001ff007807 */ /* 0x000fe20000000000 */
[----:B------:R-:W-:Y:S01]  /*45a0*/  @!UP0 UIADD3 UR9, UPT, UPT, UR17, 0x30, URZ ;  /* 0x0000003011098890 */ /* 0x000fe2000fffe0ff */
[----:B------:R-:W-:Y:S01]  /*45b0*/  SEL R14, R14, RZ, P0 ;  /* 0x000000ff0e0e7207 */ /* 0x000fe20000000000 */
[----:B------:R-:W-:Y:S01]  /*45c0*/  VOTEU.ALL UP0, P1 ;  /* 0x0000000000ff7886 */ /* 0x000fe20000800000 */
[----:B------:R-:W-:Y:S01]  /*45d0*/  LOP3.LUT R13, R13, R0, RZ, 0x3c, !PT ;  /* 0x000000000d0d7212 */ /* 0x000fe200078e3cff */
[----:B------:R-:W-:Y:S01]  /*45e0*/  IMAD.U32 R6, RZ, RZ, UR5 ;  /* 0x00000005ff067e24 */ /* 0x000fe2000f8e00ff */
[----:B------:R-:W-:Y:S02]  /*45f0*/  UIADD3 UR45, UPT, UPT, UR7, UR55, URZ ;  /* 0x00000037072d7290 */ /* 0x000fe4000fffe0ff */
[----:B------:R-:W-:Y:S03]  /*4600*/  UIADD3 UR46, UPT, UPT, UR13, UR58, URZ ;  /* 0x0000003a0d2e7290 */ /* 0x000fe6000fffe0ff */
[----:B------:R-:W-:Y:S01]  /*4610*/  IMAD.U32 R7, RZ, RZ, UR4 ;  /* 0x00000004ff077e24 */ /* 0x000fe2000f8e00ff */
[----:B------:R-:W-:Y:S04]  /*4620*/  @!P1 R2UR UR4, R6 ;  /* 0x00000000060492ca */ /* 0x000fe800000e0000 */
[----:B------:R-:W-:Y:S11]  /*4630*/  @!P1 R2UR UR5, R7 ;  /* 0x00000000070592ca */ /* 0x000ff600000e0000 */
[----:B------:R-:W-:Y:S02]  /*4640*/  @!UPT UIADD3 URZ, UPT, UPT, URZ, URZ, URZ ;  /* 0x000000fffffff290 */ /* 0x000fe4000fffe0ff */
[----:B------:R2:W-:Y:S01]  /*4650*/  @!UP0 UTMALDG.3D [UR8], [UR4], desc[UR18] ;  /* 0x00001208040085b4 */ /* 0x0005e20008011000 */
[----:B------:R2:W-:Y:S01]  /*4660*/  @!P1 SYNCS.ARRIVE.TRANS64.RED.A0TR RZ, [UR17+0x30], R12 ;  /* 0x0000300cffff99a7 */ /* 0x0005e20008300411 */
[----:B------:R-:W-:Y:S01]  /*4670*/  SYNCS.ARRIVE.TRANS64.RED.A1T0 RZ, [UR27], RZ ;  /* 0x000000ffffff79a7 */ /* 0x000fe2000810041b */
[----:B------:R-:W-:Y:S05]  /*4680*/  BRA.U UP1, `(.L_x_81) ;  /* 0xfffffff5018c7547 */ /* 0x000fea000b83ffff */
[----:B------:R-:W-:Y:S07]  /*4690*/  MOV R0, UR17 ;  /* 0x0000001100007c02 */ /* 0x000fee0008000f00 */
.L_x_82:
[----:B-1----:R-:W-:-:S04]  /*46a0*/  SHF.L.U32 R2, R15, 0x1f, RZ ;  /* 0x0000001f0f027819 */ /* 0x002fc800000006ff */
[----:B------:R1:W3:Y:S03]  /*46b0*/  SYNCS.PHASECHK.TRANS64.TRYWAIT P0, [R0+URZ+0x38], R2 ;  /* 0x00003802000075a7 */ /* 0x0002e600080011ff */
[----:B---3--:R-:W-:Y:S05]  /*46c0*/  @!P0 NANOSLEEP.SYNCS 0x989680 ;  /* 0x009896800000895d */ /* 0x008fea0003900000 */
[----:B------:R-:W3:Y:S02]  /*46d0*/  @!P0 SYNCS.PHASECHK.TRANS64 P0, [R0+URZ+0x38], R2 ;  /* 0x00003802000085a7 */ /* 0x000ee400080010ff */
[----:B--23--:R-:W-:Y:S05]  /*46e0*/  @P0 EXIT ;  /* 0x000000000000094d */ /* 0x00cfea0003800000 */
[----:B------:R-:W-:Y:S05]  /*46f0*/  BRA `(.L_x_82) ;  /* 0xfffffffc00e87947 */ /* 0x000fea000383ffff */
.L_x_73:
[----:B------:R-:W-:-:S06]  /*4700*/  UISETP.GE.AND UP0, UPT, UR22, 0x4, UPT ;  /* 0x000000041600788c */ /* 0x000fcc000bf06270 */
[----:B------:R-:W-:-:S13]  /*4710*/  PLOP3.LUT P0, PT, PT, PT, UP0, 0x80, 0x8 ;  /* 0x000000000008781c */ /* 0x000fda0003f0f008 */
[----:B------:R-:W-:Y:S05]  /*4720*/  @!P0 EXIT ;  /* 0x000000000000894d */ /* 0x000fea0003800000 */
[----:B------:R-:W-:Y:S01]  /*4730*/  BAR.SYNC.DEFER_BLOCKING 0x6, 0xa0 ;  /* 0x0182800000007b1d */ /* 0x000fe20000010000 */
[C---:B------:R-:W-:Y:S02]  /*4740*/  IMAD.SHL.U32 R4, R131.reuse, 0x40, RZ ;  /* 0x0000004083047824 */ /* 0x040fe400078e00ff */
[----:B------:R-:W-:Y:S02]  /*4750*/  HFMA2 R68, -RZ, RZ, 0, 0 ;  /* 0x00000000ff447431 */ /* 0x000fe400000001ff */
[C---:B------:R-:W-:Y:S01]  /*4760*/  IMAD.SHL.U32 R140, R131.reuse, 0x8, RZ ;  /* 0x00000008838c7824 */ /* 0x040fe200078e00ff */
[----:B------:R-:W-:Y:S01]  /*4770*/  CS2R R144, SRZ ;  /* 0x0000000000907805 */ /* 0x000fe2000001ff00 */
[C---:B------:R-:W-:Y:S01]  /*4780*/  IMAD.SHL.U32 R147, R131.reuse, 0x10, RZ ;  /* 0x0000001083937824 */ /* 0x040fe200078e00ff */
[----:B------:R-:W-:Y:S01]  /*4790*/  UMOV UR44, 0x400 ;  /* 0x00000400002c7882 */ /* 0x000fe20000000000 */
[----:B------:R-:W-:Y:S01]  /*47a0*/  LOP3.LUT R5, R4, 0x180, RZ, 0xc0, !PT ;  /* 0x0000018004057812 */ /* 0x000fe200078ec0ff */
[----:B------:R-:W-:Y:S01]  /*47b0*/  ULEA UR44, UR61, UR44, 0x18 ;  /* 0x0000002c3d2c7291 */ /* 0x000fe2000f8ec0ff */
[----:B------:R-:W1:Y:S01]  /*47c0*/  LDC.64 R136, c[0x0][0x888] ;  /* 0x00022200ff887b82 */ /* 0x000e620000000a00 */
[----:B------:R-:W-:Y:S01]  /*47d0*/  IMAD.U32 R69, R131, 0x10000, RZ ;  /* 0x0001000083457824 */ /* 0x000fe200078e00ff */
[----:B------:R-:W-:Y:S01]  /*47e0*/  LOP3.LUT R140, R5, 0x30, R140, 0xf8, !PT ;  /* 0x00000030058c7812 */ /* 0x000fe200078ef88c */
[----:B------:R-:W-:Y:S01]  /*47f0*/  UIADD3 UR4, UPT, UPT, UR44, 0x2200, URZ ;  /* 0x000022002c047890 */ /* 0x000fe2000fffe0ff */
[----:B------:R-:W-:Y:S01]  /*4800*/  LOP3.LUT R149, R147, 0x20, RZ, 0xc0, !PT ;  /* 0x0000002093957812 */ /* 0x000fe200078ec0ff */
[----:B------:R-:W-:Y:S01]  /*4810*/  IMAD.MOV.U32 R146, RZ, RZ, RZ ;  /* 0x000000ffff927224 */ /* 0x000fe200078e00ff */
[----:B------:R-:W-:Y:S01]  /*4820*/  LOP3.LUT R140, R140, 0x1e40, R4, 0xf8, !PT ;  /* 0x00001e408c8c7812 */ /* 0x000fe200078ef804 */
[----:B------:R-:W-:Y:S01]  /*4830*/  IMAD.MOV.U32 R143, RZ, RZ, RZ ;  /* 0x000000ffff8f7224 */ /* 0x000fe200078e00ff */
[----:B------:R-:W2:Y:S01]  /*4840*/  LDC.64 R138, c[0x0][0x890] ;  /* 0x00022400ff8a7b82 */ /* 0x000ea20000000a00 */
[----:B------:R-:W-:Y:S01]  /*4850*/  LOP3.LUT R69, R69, 0x600000, RZ, 0xc0, !PT ;  /* 0x0060000045457812 */ /* 0x000fe200078ec0ff */
[----:B------:R-:W3:Y:S01]  /*4860*/  LDCU UR53, c[0x0][0x370] ;  /* 0x00006e00ff3577ac */ /* 0x000ee20008000800 */
[----:B------:R-:W-:Y:S01]  /*4870*/  VIADD R148, R140, UR44 ;  /* 0x0000002c8c947c36 */ /* 0x000fe20008000000 */
[----:B------:R-:W-:-:S02]  /*4880*/  LOP3.LUT R147, R147, 0x40, RZ, 0xc0, !PT ;  /* 0x0000004093937812 */ /* 0x000fc400078ec0ff */
[----:B------:R-:W-:Y:S01]  /*4890*/  MOV R150, UR4 ;  /* 0x0000000400967c02 */ /* 0x000fe20008000f00 */
[----:B------:R-:W4:Y:S01]  /*48a0*/  LDS R0, [UR44+0x100] ;  /* 0x0001002cff007984 */ /* 0x000f220008000800 */
[----:B------:R-:W1:Y:S01]  /*48b0*/  LDC.64 R134, c[0x0][0x8b0] ;  /* 0x00022c00ff867b82 */ /* 0x000e620000000a00 */
[--C-:B------:R-:W-:Y:S01]  /*48c0*/  IADD3 R149, PT, PT, -R149, 0x200, R148.reuse ;  /* 0x0000020095957810 */ /* 0x100fe20007ffe194 */
[----:B------:R-:W1:Y:S01]  /*48d0*/  LDCU.64 UR62, c[0x0][0x348] ;  /* 0x00006900ff3e77ac */ /* 0x000e620008000a00 */
[----:B------:R-:W-:-:S03]  /*48e0*/  IADD3 R148, PT, PT, -R147, 0x200, R148 ;  /* 0x0000020093947810 */ /* 0x000fc60007ffe194 */
[----:B------:R-:W-:Y:S01]  /*48f0*/  IMAD.IADD R147, R149, 0x1, -R147 ;  /* 0x0000000195937824 */ /* 0x000fe200078e0a93 */
[----:B------:R-:W1:Y:S01]  /*4900*/  LDCU UR41, c[0x0][0xb0c] ;  /* 0x00016180ff2977ac */ /* 0x000e620008000800 */
[----:B------:R-:W1:Y:S01]  /*4910*/  LDC.64 R132, c[0x0][0x8a8] ;  /* 0x00022a00ff847b82 */ /* 0x000e620000000a00 */
[----:B------:R-:W1:Y:S01]  /*4920*/  LDCU UR39, c[0x0][0xb30] ;  /* 0x00016600ff2777ac */ /* 0x000e620008000800 */
[----:B------:R-:W1:Y:S01]  /*4930*/  LDCU.64 UR56, c[0x0][0x888] ;  /* 0x00011100ff3877ac */ /* 0x000e620008000a00 */
[----:B------:R-:W1:Y:S01]  /*4940*/  LDCU.64 UR42, c[0x0][0xb28] ;  /* 0x00016500ff2a77ac */ /* 0x000e620008000a00 */
[----:B------:R-:W1:Y:S01]  /*4950*/  LDCU.128 UR48, c[0x0][0xb10] ;  /* 0x00016200ff3077ac */ /* 0x000e620008000c00 */
[----:B------:R-:W1:Y:S01]  /*4960*/  LDCU UR52, c[0x0][0x374] ;  /* 0x00006e80ff3477ac */ /* 0x000e620008000800 */
[----:B------:R-:W-:Y:S01]  /*4970*/  UIADD3 UR59, UPT, UPT, UR44, 0x200, URZ ;  /* 0x000002002c3b7890 */ /* 0x000fe2000fffe0ff */
[----:B---34-:R-:W-:-:S11]  /*4980*/  IMAD.IADD R69, R0, 0x1, R69 ;  /* 0x0000000100457824 */ /* 0x018fd600078e0245 */
.L_x_100:
[----:B------:R-:W-:Y:S02]  /*4990*/  LEA R3, R143, UR44, 0x3 ;  /* 0x0000002c8f037c11 */ /* 0x000fe4000f8e18ff */
[----:B------:R-:W-:Y:S02]  /*49a0*/  SHF.L.U32 R0, R145, 0x1f, RZ ;  /* 0x0000001f91007819 */ /* 0x000fe400000006ff */
[----:B-1----:R-:W-:Y:S02]  /*49b0*/  LEA R4, R143, UR44, 0x4 ;  /* 0x0000002c8f047c11 */ /* 0x002fe4000f8e20ff */
[----:B------:R-:W3:Y:S02]  /*49c0*/  SYNCS.PHASECHK.TRANS64.TRYWAIT P0, [R3+URZ+0x50], R0 ;  /* 0x00005000030075a7 */ /* 0x000ee400080011ff */
[----:B--23--:R-:W-:Y:S05]  /*49d0*/  @!P0 BRA `(.L_x_83) ;  /* 0x0000002800a08947 */ /* 0x00cfea0003800000 */
.L_x_130:
[----:B------:R-:W4:Y:S01]  /*49e0*/  LDS.128 R4, [R4+0xe0] ;  /* 0x0000e00004047984 */ /* 0x000f220000000c00 */
[----:B------:R-:W-:Y:S01]  /*49f0*/  UISETP.GE.AND UP0, UPT, UR40, 0x1, UPT ;  /* 0x000000012800788c */ /* 0x000fe2000bf06270 */
[----:B------:R-:W-:Y:S01]  /*4a00*/  @!PT LDS RZ, [RZ] ;  /* 0x00000000fffff984 */ /* 0x000fe20000000800 */
[----:B------:R-:W-:Y:S01]  /*4a10*/  @!PT LDS RZ, [RZ] ;  /* 0x00000000fffff984 */ /* 0x000fe20000000800 */
[----:B------:R-:W-:Y:S01]  /*4a20*/  @!PT LDS RZ, [RZ] ;  /* 0x00000000fffff984 */ /* 0x000fe20000000800 */
[----:B------:R-:W-:Y:S01]  /*4a30*/  @!PT LDS RZ, [RZ] ;  /* 0x00000000fffff984 */ /* 0x000fe20000000800 */
[----:B------:R1:W-:Y:S06]  /*4a40*/  MEMBAR.ALL.CTA ;  /* 0x0000000000007992 */ /* 0x0003ec0000008000 */
[----:B-1----:R-:W1:Y:S01]  /*4a50*/  FENCE.VIEW.ASYNC.S ;  /* 0x00000000000073c6 */ /* 0x002e620000000000 */
[----:B----4-:R-:W-:Y:S11]  /*4a60*/  LOP3.LUT P0, RZ, R6, 0x1, RZ, 0xc0, !PT ;  /* 0x0000000106ff7812 */ /* 0x010ff6000780c0ff */
[----:B------:R-:W-:Y:S02]  /*4a70*/  @!UPT UIADD3 URZ, UPT, UPT, URZ, URZ, URZ ;  /* 0x000000fffffff290 */ /* 0x000fe4000fffe0ff */
[----:B-1----:R-:W-:Y:S01]  /*4a80*/  VOTEU.ANY UP1, P0 ;  /* 0x0000000000ff7886 */ /* 0x002fe20000020100 */
[----:B------:R-:W-:Y:S01]  /*4a90*/  PLOP3.LUT P0, PT, PT, PT, UP1, 0x80, 0x8 ;  /* 0x000000000008781c */ /* 0x000fe20003f0f018 */
[----:B------:R-:W-:Y:S11]  /*4aa0*/  UP2UR UR47, UPR, URZ, 0x2 ;  /* 0x00000002ff2f7883 */ /* 0x000ff60008000000 */
[----:B------:R-:W-:Y:S01]  /*4ab0*/  @!UPT UIADD3 URZ, UPT, UPT, URZ, URZ, URZ ;  /* 0x000000fffffff290 */ /* 0x000fe2000fffe0ff */
[----:B---3--:R-:W-:Y:S02]  /*4ac0*/  @P0 SHF.R.U32.HI R0, RZ, 0x10, R5 ;  /* 0x00000010ff000819 */ /* 0x008fe40000011605 */
        /* <DEDUP_REMOVED lines=12> */
[----:B------:R-:W3:Y:S01]  /*4b90*/  LDCU UR12, c[0x0][0xb20] ;  /* 0x00016400ff0c77ac */ /* 0x000ee20008000800 */
[----:B------:R-:W-:Y:S02]  /*4ba0*/  UIMAD.WIDE.U32 UR4, UR52, UR51, URZ ;  /* 0x00000033340472a5 */ /* 0x000fe4000f8e00ff */
[----:B------:R-:W-:Y:S02]  /*4bb0*/  UIMAD.WIDE.U32 UR6, UR53, UR48, URZ ;  /* 0x00000030350672a5 */ /* 0x000fe4000f8e00ff */
[----:B------:R-:W-:Y:S02]  /*4bc0*/  UISETP.NE.AND UP0, UPT, UR50, 0x1, UPT ;  /* 0x000000013200788c */ /* 0x000fe4000bf05270 */
[----:B------:R-:W-:Y:S02]  /*4bd0*/  UIMAD.WIDE.U32 UR8, UR37, UR51, URZ ;  /* 0x00000033250872a5 */ /* 0x000fe4000f8e00ff */
[----:B------:R-:W-:Y:S02]  /*4be0*/  UIMAD.WIDE.U32 UR10, UR38, UR48, URZ ;  /* 0x00000030260a72a5 */ /* 0x000fe4000f8e00ff */
[----:B------:R-:W-:Y:S02]  /*4bf0*/  UISETP.NE.AND UP1, UPT, UR41, 0x1, UPT ;  /* 0x000000012900788c */ /* 0x000fe4000bf25270 */
[----:B------:R-:W-:Y:S01]  /*4c00*/  UISETP.NE.AND UP2, UPT, UR40, 0x1, UPT ;  /* 0x000000012800788c */ /* 0x000fe2000bf45270 */
[----:B------:R-:W-:Y:S02]  /*4c10*/  UMOV UR4, UR5 ;  /* 0x0000000500047c82 */ /* 0x000fe40008000000 */
[----:B---3--:R-:W-:Y:S03]  /*4c20*/  USHF.R.U32.HI UR5, URZ, UR12, UR4 ;  /* 0x0000000cff057299 */ /* 0x008fe60008011604 */
[----:B------:R-:W-:Y:S02]  /*4c30*/  UMOV UR4, UR7 ;  /* 0x0000000700047c82 */ /* 0x000fe40008000000 */
[----:B------:R-:W-:Y:S02]  /*4c40*/  USHF.R.U32.HI UR7, URZ, UR49, UR4 ;  /* 0x00000031ff077299 */ /* 0x000fe40008011604 */
[----:B------:R-:W-:Y:S02]  /*4c50*/  USEL UR4, UR52, UR5, !UP0 ;  /* 0x0000000534047287 */ /* 0x000fe4000c000000 */
[----:B------:R-:W-:Y:S01]  /*4c60*/  USEL UR7, UR53, UR7, !UP1 ;  /* 0x0000000735077287 */ /* 0x000fe2000c800000 */
[----:B------:R-:W-:Y:S01]  /*4c70*/  UMOV UR5, UR9 ;  /* 0x0000000900057c82 */ /* 0x000fe20008000000 */
[----:B------:R-:W-:Y:S02]  /*4c80*/  UIMAD.WIDE.U32 UR8, UR4, UR42, URZ ;  /* 0x0000002a040872a5 */ /* 0x000fe4000f8e00ff */
[----:B------:R-:W-:Y:S03]  /*4c90*/  USHF.R.U32.HI UR6, URZ, UR12, UR5 ;  /* 0x0000000cff067299 */ /* 0x000fe60008011605 */
[----:B------:R-:W-:Y:S01]  /*4ca0*/  UMOV UR5, UR11 ;  /* 0x0000000b00057c82 */ /* 0x000fe20008000000 */
[----:B------:R-:W-:Y:S02]  /*4cb0*/  UIMAD.WIDE.U32 UR10, UR7, UR42, URZ ;  /* 0x0000002a070a72a5 */ /* 0x000fe4000f8e00ff */
[----:B------:R-:W-:Y:S02]  /*4cc0*/  USHF.R.U32.HI UR12, URZ, UR49, UR5 ;  /* 0x00000031ff0c7299 */ /* 0x000fe40008011605 */
[----:B------:R-:W-:Y:S01]  /*4cd0*/  USEL UR6, UR37, UR6, !UP0 ;  /* 0x0000000625067287 */ /* 0x000fe2000c000000 */
[----:B------:R-:W-:Y:S02]  /*4ce0*/  UMOV UR5, UR9 ;  /* 0x0000000900057c82 */ /* 0x000fe40008000000 */
[----:B------:R-:W-:Y:S01]  /*4cf0*/  UMOV UR10, UR11 ;  /* 0x0000000b000a7c82 */ /* 0x000fe20008000000 */
[----:B------:R-:W-:Y:S02]  /*4d00*/  @UP2 USHF.R.U32.HI UR4, URZ, UR43, UR5 ;  /* 0x0000002bff042299 */ /* 0x000fe40008011605 */
[----:B------:R-:W-:Y:S02]  /*4d10*/  @UP2 USHF.R.U32.HI UR7, URZ, UR43, UR10 ;  /* 0x0000002bff072299 */ /* 0x000fe4000801160a */
[----:B------:R-:W-:Y:S02]  /*4d20*/  UIMAD UR4, UR40, UR4, URZ ;  /* 0x00000004280472a4 */ /* 0x000fe4000f8e02ff */
[----:B------:R-:W-:Y:S02]  /*4d30*/  UIMAD.WIDE.U32 UR10, UR6, UR42, URZ ;  /* 0x0000002a060a72a5 */ /* 0x000fe4000f8e00ff */
[----:B------:R-:W-:Y:S02]  /*4d40*/  USEL UR5, UR38, UR12, !UP1 ;  /* 0x0000000c26057287 */ /* 0x000fe4000c800000 */
[----:B------:R-:W-:Y:S02]  /*4d50*/  UIMAD UR8, UR40, UR7, URZ ;  /* 0x00000007280872a4 */ /* 0x000fe4000f8e02ff */
[----:B------:R-:W-:Y:S03]  /*4d60*/  UISETP.GE.AND UP0, UPT, UR6, UR4, UPT ;  /* 0x000000040600728c */ /* 0x000fe6000bf06270 */
[----:B------:R-:W-:Y:S01]  /*4d70*/  UMOV UR4, UR11 ;  /* 0x0000000b00047c82 */ /* 0x000fe20008000000 */
[----:B------:R-:W-:Y:S02]  /*4d80*/  UISETP.GE.OR UP0, UPT, UR5, UR8, UP0 ;  /* 0x000000080500728c */ /* 0x000fe40008706670 */
[----:B------:R-:W-:Y:S02]  /*4d90*/  USHF.R.U32.HI UR4, URZ, UR43, UR4 ;  /* 0x0000002bff047299 */ /* 0x000fe40008011604 */
[----:B------:R-:W-:Y:S02]  /*4da0*/  UIMAD.WIDE.U32 UR8, UR5, UR42, URZ ;  /* 0x0000002a050872a5 */ /* 0x000fe4000f8e00ff */
[----:B------:R-:W-:Y:S02]  /*4db0*/  USEL UR11, UR6, UR4, !UP2 ;  /* 0x00000004060b7287 */ /* 0x000fe4000d000000 */
[----:B------:R-:W-:Y:S02]  /*4dc0*/  UIADD3 UR8, UPT, UPT, -UR5, URZ, URZ ;  /* 0x000000ff05087290 */ /* 0x000fe4000fffe1ff */
[----:B------:R-:W-:Y:S01]  /*4dd0*/  UIADD3 UR10, UPT, UPT, -UR11, URZ, URZ ;  /* 0x000000ff0b0a7290 */ /* 0x000fe2000fffe1ff */
[----:B------:R-:W-:Y:S01]  /*4de0*/  @!UP0 UMOV UR4, UR9 ;  /* 0x0000000900048c82 */ /* 0x000fe20008000000 */
[----:B------:R-:W-:Y:S02]  /*4df0*/  UIADD3 UR9, UPT, UPT, -UR6, URZ, URZ ;  /* 0x000000ff06097290 */ /* 0x000fe4000fffe1ff */
[----:B------:R-:W-:Y:S02]  /*4e00*/  @!UP0 USHF.R.U32.HI UR4, URZ, UR43, UR4 ;  /* 0x0000002bff048299 */ /* 0x000fe40008011604 */
[----:B------:R-:W-:Y:S02]  /*4e10*/  UIMAD UR10, UR40, UR10, UR6 ;  /* 0x0000000a280a72a4 */ /* 0x000fe4000f8e0206 */
[----:B------:R-:W-:Y:S04]  /*4e20*/  @!UP0 USEL UR4, UR5, UR4, !UP2 ;  /* 0x0000000405048287 */ /* 0x000fe8000d000000 */
[----:B------:R-:W-:Y:S02]  /*4e30*/  @!UP0 UIMAD UR10, UR7, UR10, UR4 ;  /* 0x0000000a070a82a4 */ /* 0x000fe4000f8e0204 */
[----:B------:R-:W-:Y:S02]  /*4e40*/  @!UP0 UIADD3 UR11, UPT, UPT, UR11, -UR4, URZ ;  /* 0x800000040b0b8290 */ /* 0x000fe4000fffe0ff */
[----:B------:R-:W-:Y:S02]  /*4e50*/  UIMAD UR7, UR41, UR8, UR38 ;  /* 0x00000008290772a4 */ /* 0x000fe4000f8e0226 */
[----:B------:R-:W-:Y:S02]  /*4e60*/  @!UP0 UIMAD UR6, UR11, UR40, UR5 ;  /* 0x000000280b0682a4 */ /* 0x000fe4000f8e0205 */
[----:B------:R-:W-:Y:S01]  /*4e70*/  UIMAD UR4, UR50, UR9, UR37 ;  /* 0x00000009320472a4 */ /* 0x000fe2000f8e0225 */
[----:B------:R-:W-:Y:S02]  /*4e80*/  @!UP0 UMOV UR5, UR10 ;  /* 0x0000000a00058c82 */ /* 0x000fe40008000000 */
[----:B------:R-:W-:Y:S02]  /*4e90*/  UIMAD UR38, UR5, UR41, UR7 ;  /* 0x00000029052672a4 */ /* 0x000fe4000f8e0207 */
[----:B------:R-:W-:Y:S11]  /*4ea0*/  UIMAD UR37, UR6, UR50, UR4 ;  /* 0x00000032062572a4 */ /* 0x000ff6000f8e0204 */
[----:B------:R-:W-:Y:S01]  /*4eb0*/  @!UPT UIADD3 URZ, UPT, UPT, URZ, URZ, URZ ;  /* 0x000000fffffff290 */ /* 0x000fe2000fffe0ff */
.L_x_84:
[----:B------:R-:W-:Y:S01]  /*4ec0*/  UISETP.NE.AND UP0, UPT, UR39, 0x1, UPT ;  /* 0x000000012700788c */ /* 0x000fe2000bf05270 */
[----:B------:R-:W-:Y:S10]  /*4ed0*/  IADD3 R143, PT, PT, R143, 0x1, RZ ;  /* 0x000000018f8f7810 */ /* 0x000ff40007ffe0ff */
[----:B------:R-:W3:Y:S01]  /*4ee0*/  @!UP0 LDCU.128 UR12, c[0x0][0xb10] ;  /* 0x00016200ff0c87ac */ /* 0x000ee20008000c00 */
[----:B------:R-:W4:Y:S01]  /*4ef0*/  @!UP0 LDCU UR5, c[0x0][0xb0c] ;  /* 0x00016180ff0587ac */ /* 0x000f220008000800 */
[----:B------:R-:W2:Y:S01]  /*4f00*/  @!UP0 LDCU UR10, c[0x0][0xb20] ;  /* 0x00016400ff0a87ac */ /* 0x000ea20008000800 */
[----:B---3--:R-:W-:Y:S02]  /*4f10*/  UIMAD.WIDE.U32 UR8, UR38, UR12, URZ ;  /* 0x0000000c260872a5 */ /* 0x008fe4000f8e00ff */
[----:B------:R-:W-:Y:S02]  /*4f20*/  UIMAD.WIDE.U32 UR6, UR37, UR15, URZ ;  /* 0x0000000f250672a5 */ /* 0x000fe4000f8e00ff */
[----:B------:R-:W-:Y:S03]  /*4f30*/  @!UP0 UISETP.NE.AND UP1, UPT, UR14, 0x1, UPT ;  /* 0x000000010e00888c */ /* 0x000fe6000bf25270 */
[----:B------:R-:W-:Y:S01]  /*4f40*/  @!UP0 UMOV UR4, UR9 ;  /* 0x0000000900048c82 */ /* 0x000fe20008000000 */
[----:B----4-:R-:W-:Y:S02]  /*4f50*/  @!UP0 UISETP.NE.AND UP2, UPT, UR5, 0x1, UPT ;  /* 0x000000010500888c */ /* 0x010fe4000bf45270 */
[----:B------:R-:W-:Y:S01]  /*4f60*/  @!UP0 USHF.R.U32.HI UR4, URZ, UR13, UR4 ;  /* 0x0000000dff048299 */ /* 0x000fe20008011604 */
[----:B------:R-:W-:Y:S02]  /*4f70*/  @!UP0 UMOV UR6, UR7 ;  /* 0x0000000700068c82 */ /* 0x000fe40008000000 */
[----:B--2---:R-:W-:Y:S02]  /*4f80*/  @!UP0 USHF.R.U32.HI UR6, URZ, UR10, UR6 ;  /* 0x0000000aff068299 */ /* 0x004fe40008011606 */
[----:B------:R-:W-:Y:S02]  /*4f90*/  @!UP0 USEL UR7, UR38, UR4, !UP2 ;  /* 0x0000000426078287 */ /* 0x000fe4000d000000 */
[----:B------:R-:W-:Y:S04]  /*4fa0*/  @!UP0 USEL UR6, UR37, UR6, !UP1 ;  /* 0x0000000625068287 */ /* 0x000fe8000c800000 */
[----:B------:R-:W-:Y:S02]  /*4fb0*/  @!UP0 UIADD3 UR4, UPT, UPT, -UR7, UR6, URZ ;  /* 0x0000000607048290 */ /* 0x000fe4000fffe1ff */
[----:B------:R-:W-:Y:S02]  /*4fc0*/  @!UP0 UIADD3 UR6, UPT, UPT, UR7, -UR6, URZ ;  /* 0x8000000607068290 */ /* 0x000fe4000fffe0ff */
[----:B------:R-:W-:Y:S02]  /*4fd0*/  @!UP0 UIMAD UR38, UR4, UR5, UR38 ;  /* 0x00000005042682a4 */ /* 0x000fe4000f8e0226 */
[----:B------:R-:W-:Y:S02]  /*4fe0*/  @!UP0 UIMAD UR37, UR6, UR14, UR37 ;  /* 0x0000000e062582a4 */ /* 0x000fe4000f8e0225 */
[----:B------:R-:W-:Y:S09]  /*4ff0*/  ULOP3.LUT UP0, URZ, UR59, 0x1b0, URZ, 0xc0, !UPT ;  /* 0x000001b03bff7892 */ /* 0x000ff2000f80c0ff */
[----:B------:R-:W-:Y:S05]  /*5000*/  BRA.U !UP0, `(.L_x_85) ;  /* 0x0000000108407547 */ /* 0x000fea000b800000 */
[----:B------:R-:W2:Y:S01]  /*5010*/  LDCU.64 UR8, c[0x4][0x80] ;  /* 0x01001000ff0877ac */ /* 0x000ea20008000a00 */
[----:B------:R-:W-:Y:S01]  /*5020*/  MOV R3, 0x0 ;  /* 0x0000000000037802 */ /* 0x000fe20000000f00 */
[----:B------:R-:W-:Y:S02]  /*5030*/  HFMA2 R12, -RZ, RZ, 0, 5.9604644775390625e-08 ;  /* 0x00000001ff0c7431 */ /* 0x000fe400000001ff */
[----:B------:R-:W-:Y:S02]  /*5040*/  IMAD.MOV.U32 R8, RZ, RZ, 0x70 ;  /* 0x00000070ff087424 */ /* 0x000fe400078e00ff */
[----:B------:R-:W-:Y:S01]  /*5050*/  IMAD.MOV.U32 R13, RZ, RZ, RZ ;  /* 0x000000ffff0d7224 */ /* 0x000fe200078e00ff */
[----:B------:R-:W3:Y:S01]  /*5060*/  LDCU.64 UR6, c[0x4][0x88] ;  /* 0x01001100ff0677ac */ /* 0x000ee20008000a00 */
[----:B------:R-:W4:Y:S01]  /*5070*/  LDC.64 R2, c[0x4][R3] ;  /* 0x0100000003027b82 */ /* 0x000f220000000a00 */
[----:B------:R-:W1:Y:S01]  /*5080*/  LDCU.64 UR4, c[0x4][0x8] ;  /* 0x01000100ff0477ac */ /* 0x000e620008000a00 */
[----:B--2---:R-:W-:Y:S01]  /*5090*/  MOV R5, UR9 ;  /* 0x0000000900057c02 */ /* 0x004fe20008000f00 */
[----:B------:R-:W-:Y:S01]  /*50a0*/  IMAD.U32 R4, RZ, RZ, UR8 ;  /* 0x00000008ff047e24 */ /* 0x000fe2000f8e00ff */
[----:B---3--:R-:W-:Y:S01]  /*50b0*/  MOV R7, UR7 ;  /* 0x0000000700077c02 */ /* 0x008fe20008000f00 */
[----:B------:R-:W-:Y:S01]  /*50c0*/  IMAD.U32 R6, RZ, RZ, UR6 ;  /* 0x00000006ff067e24 */ /* 0x000fe2000f8e00ff */
[----:B-1----:R-:W-:Y:S01]  /*50d0*/  MOV R11, UR5 ;  /* 0x00000005000b7c02 */ /* 0x002fe20008000f00 */
[----:B------:R-:W-:Y:S02]  /*50e0*/  IMAD.U32 R10, RZ, RZ, UR4 ;  /* 0x00000004ff0a7e24 */ /* 0x000fe4000f8e00ff */
[----:B------:R-:W-:Y:S07]  /*50f0*/  LEPC R20, `(.L_x_85) ;  /* 0x000000001014794e */ /* 0x000fee0000000000 */
[----:B----45:R-:W-:Y:S05]  /*5100*/  CALL.ABS.NOINC R2 ;  /* 0x0000000002007343 */ /* 0x030fea0003c00000 */
.L_x_85:
[----:B------:R-:W-:Y:S01]  /*5110*/  LOP3.LUT P0, RZ, R150, 0x1b0, RZ, 0xc0, !PT ;  /* 0x000001b096ff7812 */ /* 0x000fe2000780c0ff */
[----:B------:R-:W-:Y:S11]  /*5120*/  BSSY.RECONVERGENT B6, `(.L_x_86) ;  /* 0x0000013000067945 */ /* 0x000ff60003800200 */
[----:B------:R-:W-:Y:S01]  /*5130*/  @!UPT UIADD3 URZ, UPT, UPT, URZ, URZ, URZ ;  /* 0x000000fffffff290 */ /* 0x000fe2000fffe0ff */
[----:B------:R-:W-:Y:S05]  /*5140*/  @!P0 BRA `(.L_x_87) ;  /* 0x0000000000408947 */ /* 0x000fea0003800000 */
        /* <DEDUP_REMOVED lines=16> */
.L_x_87:
[----:B------:R-:W-:Y:S05]  /*5250*/  BSYNC.RECONVERGENT B6 ;  /* 0x0000000000067941 */ /* 0x000fea0003800200 */
.L_x_86:
[----:B------:R-:W-:Y:S01]  /*5260*/  ISETP.NE.U32.AND P3, PT, R138, RZ, PT ;  /* 0x000000ff8a00720c */ /* 0x000fe20003f65070 */
[----:B------:R-:W-:Y:S01]  /*5270*/  UISETP.NE.AND UP1, UPT, UR60, URZ, UPT ;  /* 0x000000ff3c00728c */ /* 0x000fe2000bf25270 */
[----:B------:R-:W-:Y:S02]  /*5280*/  ISETP.NE.U32.AND P4, PT, R134, RZ, PT ;  /* 0x000000ff8600720c */ /* 0x000fe40003f85070 */
[----:B------:R-:W-:Y:S02]  /*5290*/  ISETP.NE.AND.EX P3, PT, R139, RZ, PT, P3 ;  /* 0x000000ff8b00720c */ /* 0x000fe40003f65330 */
[----:B------:R-:W-:Y:S02]  /*52a0*/  PLOP3.LUT P1, PT, PT, PT, PT, 0x8, 0x80 ;  /* 0x000000000080781c */ /* 0x000fe40003f2e170 */
[----:B------:R-:W-:Y:S02]  /*52b0*/  PLOP3.LUT P0, PT, PT, PT, UP1, 0x80, 0x8 ;  /* 0x000000000008781c */ /* 0x000fe40003f0f018 */
[----:B------:R-:W-:Y:S02]  /*52c0*/  ISETP.NE.AND.EX P4, PT, R135, RZ, PT, P4 ;  /* 0x000000ff8700720c */ /* 0x000fe40003f85340 */
[----:B------:R-:W2:Y:S09]  /*52d0*/  @UP1 LDCU.64 UR4, c[0x0][0x888] ;  /* 0x00011100ff0417ac */ /* 0x000eb20008000a00 */
[----:B------:R-:W-:Y:S01]  /*52e0*/  @P0 PLOP3.LUT P1, PT, P3, PT, PT, 0x80, 0x8 ;  /* 0x000000000008081c */ /* 0x000fe20001f2f070 */
[----:B--2---:R-:W-:Y:S04]  /*52f0*/  @UP1 UISETP.NE.U32.AND UP0, UPT, UR4, URZ, UPT ;  /* 0x000000ff0400128c */ /* 0x004fe8000bf05070 */
[----:B------:R-:W-:Y:S04]  /*5300*/  @UP1 UISETP.NE.AND.EX UP0, UPT, UR5, URZ, UPT, UP0 ;  /* 0x000000ff0500128c */ /* 0x000fe8000bf05300 */
[----:B------:R-:W-:Y:S01]  /*5310*/  @UP1 USEL UR4, URZ, 0xffffffff, UP0 ;  /* 0xffffffffff041887 */ /* 0x000fe20008000000 */
[----:B------:R-:W-:Y:S11]  /*5320*/  @!P3 BRA `(.L_x_88) ;  /* 0x000000000030b947 */ /* 0x000ff60003800000 */
        /* <DEDUP_REMOVED lines=12> */
.L_x_88:
[----:B------:R-:W-:Y:S05]  /*53f0*/  @!P4 BRA `(.L_x_89) ;  /* 0x000000000024c947 */ /* 0x000fea0003800000 */
[----:B------:R-:W-:Y:S01]  /*5400*/  ISETP.NE.U32.AND P2, PT, R132, RZ, PT ;  /* 0x000000ff8400720c */ /* 0x000fe20003f45070 */
[----:B------:R-:W2:Y:S03]  /*5410*/  LDCU.64 UR6, c[0x0][0x358] ;  /* 0x00006b00ff0677ac */ /* 0x000ea60008000a00 */
[----:B------:R-:W-:Y:S11]  /*5420*/  ISETP.NE.AND.EX P2, PT, R133, RZ, PT, P2 ;  /* 0x000000ff8500720c */ /* 0x000ff60003f45320 */
[----:B------:R-:W-:Y:S02]  /*5430*/  @!UPT UIADD3 URZ, UPT, UPT, URZ, URZ, URZ ;  /* 0x000000fffffff290 */ /* 0x000fe4000fffe0ff */
[----:B------:R-:W4:Y:S01]  /*5440*/  @P2 LDC.64 R2, c[0x0][0x8a8] ;  /* 0x00022a00ff022b82 */ /* 0x000f220000000a00 */
[----:B-1----:R-:W-:Y:S04]  /*5450*/  @P2 IMAD R0, R134, UR36, RZ ;  /* 0x0000002486002c24 */ /* 0x002fe8000f8e02ff */
[----:B----4-:R-:W-:Y:S05]  /*5460*/  @P2 IMAD.WIDE R2, R0, 0x4, R2 ;  /* 0x0000000400022825 */ /* 0x010fea00078e0202 */
[----:B--2--5:R2:W5:Y:S02]  /*5470*/  @P2 LDG.E R70, desc[UR6][R2.64] ;  /* 0x0000000602462981 */ /* 0x024564000c1e1900 */
[----:B--2---:R-:W4:Y:S02]  /*5480*/  @!P2 LDC R70, c[0x0][0x8a0] ;  /* 0x00022800ff46ab82 */ /* 0x004f240000000800 */
.L_x_89:
[----:B---3-5:R-:W-:Y:S01]  /*5490*/  @P0 FSETP.NEU.AND P4, PT, R71, RZ, PT ;  /* 0x000000ff4700020b */ /* 0x028fe20003f8d000 */
[----:B-1----:R-:W-:Y:S01]  /*54a0*/  IMAD.U32 R0, RZ, RZ, UR4 ;  /* 0x00000004ff007e24 */ /* 0x002fe2000f8e00ff */
[----:B------:R-:W-:Y:S01]  /*54b0*/  @P0 LOP3.LUT P2, RZ, R141, 0xff, RZ, 0xc0, !PT ;  /* 0x000000ff8dff0812 */ /* 0x000fe2000784c0ff */
[----:B------:R-:W-:Y:S01]  /*54c0*/  BSSY B1, `(.L_x_90) ;  /* 0x000003d000017945 */ /* 0x000fe20003800000 */
[----:B------:R-:W-:Y:S02]  /*54d0*/  @P0 SEL R2, RZ, 0xffffffff, P4 ;  /* 0xffffffffff020807 */ /* 0x000fe40002000000 */
[----:B------:R-:W-:Y:S02]  /*54e0*/  CS2R R18, SRZ ;  /* 0x0000000000127805 */ /* 0x000fe4000001ff00 */
[----:B------:R-:W-:Y:S02]  /*54f0*/  LEA R22, R68, UR44, 0x3 ;  /* 0x0000002c44167c11 */ /* 0x000fe4000f8e18ff */
[----:B------:R-:W-:Y:S02]  /*5500*/  CS2R R16, SRZ ;  /* 0x0000000000107805 */ /* 0x000fe4000001ff00 */
[----:B------:R-:W-:Y:S02]  /*5510*/  @P1 SEL R2, R0, R2, !P2 ;  /* 0x0000000200021207 */ /* 0x000fe40005000000 */
[----:B------:R-:W-:Y:S02]  /*5520*/  CS2R R26, SRZ ;  /* 0x00000000001a7805 */ /* 0x000fe4000001ff00 */
[----:B------:R-:W-:Y:S02]  /*5530*/  SHF.L.U32 R4, R146, 0x1f, RZ ;  /* 0x0000001f92047819 */ /* 0x000fe400000006ff */
[----:B------:R-:W-:Y:S02]  /*5540*/  CS2R R24, SRZ ;  /* 0x0000000000187805 */ /* 0x000fe4000001ff00 */
[----:B------:R-:W-:Y:S02]  /*5550*/  @P0 LOP3.LUT R2, R2, 0x1, RZ, 0xc0, !PT ;  /* 0x0000000102020812 */ /* 0x000fe400078ec0ff */
[----:B------:R-:W-:Y:S02]  /*5560*/  CS2R R30, SRZ ;  /* 0x00000000001e7805 */ /* 0x000fe4000001ff00 */
[----:B------:R-:W-:Y:S02]  /*5570*/  PLOP3.LUT P5, PT, PT, PT, PT, 0x8, 0x80 ;  /* 0x000000000080781c */ /* 0x000fe40003fae170 */
[----:B------:R-:W-:Y:S02]  /*5580*/  CS2R R28, SRZ ;  /* 0x00000000001c7805 */ /* 0x000fe4000001ff00 */
[----:B------:R-:W-:Y:S01]  /*5590*/  ISETP.NE.U32.OR P1, PT, R2, 0x1, !P0 ;  /* 0x000000010200780c */ /* 0x000fe20004725470 */
[----:B------:R-:W-:Y:S01]  /*55a0*/  IMAD R2, R68, 0x40, R69 ;  /* 0x0000004044027824 */ /* 0x000fe200078e0245 */
[----:B------:R-:W-:Y:S02]  /*55b0*/  CS2R R34, SRZ ;  /* 0x0000000000227805 */ /* 0x000fe4000001ff00 */
[----:B------:R-:W-:Y:S09]  /*55c0*/  CS2R R32, SRZ ;  /* 0x0000000000207805 */ /* 0x000ff2000001ff00 */
[----:B------:R-:W-:Y:S04]  /*55d0*/  @P1 SHF.L.U32 R0, R144, 0x1f, RZ ;  /* 0x0000001f90001819 */ /* 0x000fe800000006ff */
[----:B------:R-:W1:Y:S01]  /*55e0*/  @P1 SYNCS.PHASECHK.TRANS64.TRYWAIT P0, [UR44+0x30], R0 ;  /* 0x00003000ff0015a7 */ /* 0x000e62000800112c */
[----:B------:R2:W3:Y:S01]  /*55f0*/  SYNCS.PHASECHK.TRANS64.TRYWAIT P4, [R22+URZ+0x70], R4 ;  /* 0x00007004160075a7 */ /* 0x0004e200080811ff */
[----:B-1----:R-:W-:Y:S01]  /*5600*/  @P1 PLOP3.LUT P5, PT, P0, PT, PT, 0x8, 0x80 ;  /* 0x000000000080181c */ /* 0x002fe200007ae170 */
[----:B------:R-:W-:Y:S01]  /*5610*/  @!UPT UIADD3 URZ, UPT, UPT, URZ, URZ, URZ ;  /* 0x000000fffffff290 */ /* 0x000fe2000fffe0ff */
[----:B--23--:R-:W-:Y:S11]  /*5620*/  @!P1 BRA `(.L_x_91) ;  /* 0x0000000000989947 */ /* 0x00cff60003800000 */
[----:B------:R-:W-:Y:S01]  /*5630*/  ISETP.NE.U32.AND P0, PT, RZ, UR56, PT ;  /* 0x00000038ff007c0c */ /* 0x000fe2000bf05070 */
[----:B------:R-:W-:Y:S01]  /*5640*/  BSSY B0, `(.L_x_92) ;  /* 0x0000016000007945 */ /* 0x000fe20003800000 */
[----:B------:R-:W-:Y:S02]  /*5650*/  FSETP.NEU.AND P2, PT, R71, RZ, PT ;  /* 0x000000ff4700720b */ /* 0x000fe40003f4d000 */
[----:B------:R-:W-:Y:S02]  /*5660*/  CS2R R34, SRZ ;  /* 0x0000000000227805 */ /* 0x000fe4000001ff00 */
[----:B------:R-:W-:Y:S02]  /*5670*/  ISETP.NE.AND.EX P0, PT, RZ, UR57, PT, P0 ;  /* 0x00000039ff007c0c */ /* 0x000fe4000bf05300 */
[----:B------:R-:W-:Y:S02]  /*5680*/  CS2R R32, SRZ ;  /* 0x0000000000207805 */ /* 0x000fe4000001ff00 */
[----:B------:R-:W-:Y:S02]  /*5690*/  LOP3.LUT P1, RZ, R141, 0xff, RZ, 0xc0, !PT ;  /* 0x000000ff8dff7812 */ /* 0x000fe4000782c0ff */
[----:B------:R-:W-:Y:S02]  /*56a0*/  CS2R R30, SRZ ;  /* 0x00000000001e7805 */ /* 0x000fe4000001ff00 */
[----:B------:R-:W-:Y:S02]  /*56b0*/  SEL R0, RZ, 0xffffffff, P2 ;  /* 0xffffffffff007807 */ /* 0x000fe40001000000 */
[----:B------:R-:W-:Y:S02]  /*56c0*/  CS2R R28, SRZ ;  /* 0x00000000001c7805 */ /* 0x000fe4000001ff00 */
[----:B------:R-:W-:Y:S02]  /*56d0*/  SEL R3, RZ, 0xffffffff, P0 ;  /* 0xffffffffff037807 */ /* 0x000fe40000000000 */
[----:B------:R-:W-:Y:S02]  /*56e0*/  CS2R R26, SRZ ;  /* 0x00000000001a7805 */ /* 0x000fe4000001ff00 */
[----:B------:R-:W-:Y:S02]  /*56f0*/  CS2R R24, SRZ ;  /* 0x0000000000187805 */ /* 0x000fe4000001ff00 */
[----:B------:R-:W-:Y:S02]  /*5700*/  CS2R R18, SRZ ;  /* 0x0000000000127805 */ /* 0x000fe4000001ff00 */
[----:B------:R-:W-:Y:S02]  /*5710*/  @P3 SEL R0, R3, R0, !P1 ;  /* 0x0000000003003207 */ /* 0x000fe40004800000 */
[----:B------:R-:W-:Y:S02]  /*5720*/  CS2R R16, SRZ ;  /* 0x0000000000107805 */ /* 0x000fe4000001ff00 */
[----:B------:R-:W-:Y:S04]  /*5730*/  LOP3.LUT R0, R0, 0x1, RZ, 0xc0, !PT ;  /* 0x0000000100007812 */ /* 0x000fe800078ec0ff */
[----:B------:R-:W-:Y:S01]  /*5740*/  ISETP.NE.U32.AND P0, PT, R0, 0x1, PT ;  /* 0x000000010000780c */ /* 0x000fe20003f05070 */
[----:B------:R-:W-:Y:S01]  /*5750*/  @!UPT UIADD3 URZ, UPT, UPT, URZ, URZ, URZ ;  /* 0x000000fffffff290 */ /* 0x000fe2000fffe0ff */
[----:B------:R-:W-:Y:S11]  /*5760*/  @!P5 BRA `(.L_x_93) ;  /* 0x00000000000cd947 */ /* 0x000ff60003800000 */
[----:B------:R-:W-:Y:S04]  /*5770*/  SHF.L.U32 R3, R144, 0x1f, RZ ;  /* 0x0000001f90037819 */ /* 0x000fe800000006ff */
[----:B------:R-:W1:Y:S02]  /*5780*/  SYNCS.PHASECHK.TRANS64.TRYWAIT P1, [UR44+0x30], R3 ;  /* 0x00003003ff0075a7 */ /* 0x000e64000802112c */
[----:B-1----:R-:W-:Y:S05]  /*5790*/  @!P1 BRA `(.L_x_94) ;  /* 0x0000001c00449947 */ /* 0x002fea0003800000 */
.L_x_93:
[----:B------:R-:W-:Y:S05]  /*57a0*/  BSYNC B0 ;  /* 0x0000000000007941 */ /* 0x000fea0003800000 */
.L_x_92:
[----:B------:R2:W3:Y:S01]  /*57b0*/  @P0 LDS.128 R32, [R140+UR44+0x200] ;  /* 0x0002002c8c200984 */ /* 0x0004e20008000c00 */
[----:B------:R-:W-:Y:S01]  /*57c0*/  UIADD3 UR4, UPT, UPT, UR44, 0x38, URZ ;  /* 0x000000382c047890 */ /* 0x000fe2000fffe0ff */
[----:B------:R-:W-:Y:S02]  /*57d0*/  LOP3.LUT R144, R144, 0x1, RZ, 0x3c, !PT ;  /* 0x0000000190907812 */ /* 0x000fe400078e3cff */
[----:B------:R2:W1:Y:S01]  /*57e0*/  @P0 LDS.128 R28, [R149+0x10] ;  /* 0x00001000951c0984 */ /* 0x0004620000000c00 */
[----:B------:R-:W-:Y:S03]  /*57f0*/  UPRMT UR4, UR61, 0x654, UR4 ;  /* 0x000006543d047896 */ /* 0x000fe60008000004 */
[----:B------:R2:W1:Y:S04]  /*5800*/  @P0 LDS.128 R24, [R148+0x20] ;  /* 0x0000200094180984 */ /* 0x0004680000000c00 */
[----:B------:R2:W1:Y:S01]  /*5810*/  @P0 LDS.128 R16, [R147+0x30] ;  /* 0x0000300093100984 */ /* 0x0004620000000c00 */
[----:B------:R-:W-:Y:S01]  /*5820*/  @!PT LDS RZ, [RZ] ;  /* 0x00000000fffff984 */ /* 0x000fe20000000800 */
[----:B------:R-:W-:Y:S01]  /*5830*/  @!PT LDS RZ, [RZ] ;  /* 0x00000000fffff984 */ /* 0x000fe20000000800 */
[----:B------:R-:W-:Y:S01]  /*5840*/  @!PT LDS RZ, [RZ] ;  /* 0x00000000fffff984 */ /* 0x000fe20000000800 */
[----:B------:R-:W-:Y:S01]  /*5850*/  @!PT LDS RZ, [RZ] ;  /* 0x00000000fffff984 */ /* 0x000fe20000000800 */
[----:B------:R5:W-:Y:S06]  /*5860*/  MEMBAR.ALL.CTA ;  /* 0x0000000000007992 */ /* 0x000bec0000008000 */
[----:B-----5:R-:W5:Y:S02]  /*5870*/  FENCE.VIEW.ASYNC.S ;  /* 0x00000000000073c6 */ /* 0x020f640000000000 */
[----:B-----5:R-:W-:Y:S01]  /*5880*/  SYNCS.ARRIVE.TRANS64.RED.A1T0 RZ, [UR4], RZ ;  /* 0x000000ffffff79a7 */ /* 0x020fe20008100404 */
.L_x_91:
[----:B------:R-:W-:Y:S05]  /*5890*/  BSYNC B1 ;  /* 0x0000000000017941 */ /* 0x000fea0003800000 */
.L_x_90:
[----:B-1----:R-:W-:Y:S04]  /*58a0*/  SHF.R.U32.HI R0, RZ, 0x15, R2 ;  /* 0x00000015ff007819 */ /* 0x002fe80000011602 */
[----:B------:R-:W-:Y:S01]  /*58b0*/  LOP3.LUT P0, RZ, R0, 0x3, R142, 0x48, !PT ;  /* 0x0000000300ff7812 */ /* 0x000fe2000780488e */
[----:B------:R-:W-:Y:S01]  /*58c0*/  @!UPT UIADD3 URZ, UPT, UPT, URZ, URZ, URZ ;  /* 0x000000fffffff290 */ /* 0x000fe2000fffe0ff */
[----:B------:R-:W-:Y:S11]  /*58d0*/  @P4 BRA `(.L_x_95) ;  /* 0x0000000000084947 */ /* 0x000ff60003800000 */
[----:B------:R-:W1:Y:S02]  /*58e0*/  SYNCS.PHASECHK.TRANS64.TRYWAIT P1, [R22+URZ+0x70], R4 ;  /* 0x00007004160075a7 */ /* 0x000e6400080211ff */
[----:B-1----:R-:W-:Y:S05]  /*58f0*/  @!P1 BRA `(.L_x_96) ;  /* 0x0000001c00049947 */ /* 0x002fea0003800000 */
.L_x_95:
[----:B------:R-:W-:Y:S05]  /*5900*/  @!P0 BRA `(.L_x_97) ;  /* 0x0000000000408947 */ /* 0x000fea0003800000 */
[----:B------:R-:W1:Y:S01]  /*5910*/  LDCU.64 UR8, c[0x4][0x70] ;  /* 0x01000e00ff0877ac */ /* 0x000e620008000a00 */
[----:B------:R-:W-:Y:S01]  /*5920*/  MOV R15, 0x0 ;  /* 0x00000000000f7802 */ /* 0x000fe20000000f00 */
[----:B------:R-:W-:Y:S02]  /*5930*/  HFMA2 R12, -RZ, RZ, 0, 5.9604644775390625e-08 ;  /* 0x00000001ff0c7431 */ /* 0x000fe400000001ff */
[----:B------:R-:W-:Y:S02]  /*5940*/  IMAD.MOV.U32 R8, RZ, RZ, 0x192 ;  /* 0x00000192ff087424 */ /* 0x000fe400078e00ff */
[----:B------:R-:W-:Y:S01]  /*5950*/  IMAD.MOV.U32 R13, RZ, RZ, RZ ;  /* 0x000000ffff0d7224 */ /* 0x000fe200078e00ff */
[----:B------:R-:W5:Y:S01]  /*5960*/  LDCU.64 UR6, c[0x4][0x78] ;  /* 0x01000f00ff0677ac */ /* 0x000f620008000a00 */
[----:B------:R-:W2:Y:S01]  /*5970*/  LDC.64 R14, c[0x4][R15] ;  /* 0x010000000f0e7b82 */ /* 0x000ea20000000a00 */
[----:B------:R-:W3:Y:S01]  /*5980*/  LDCU.64 UR4, c[0x4][0x10] ;  /* 0x01000200ff0477ac */ /* 0x000ee20008000a00 */
[----:B-1----:R-:W-:Y:S01]  /*5990*/  MOV R5, UR9 ;  /* 0x0000000900057c02 */ /* 0x002fe20008000f00 */
[----:B------:R-:W-:Y:S01]  /*59a0*/  IMAD.U32 R4, RZ, RZ, UR8 ;  /* 0x00000008ff047e24 */ /* 0x000fe2000f8e00ff */
[----:B-----5:R-:W-:Y:S01]  /*59b0*/  MOV R7, UR7 ;  /* 0x0000000700077c02 */ /* 0x020fe20008000f00 */
[----:B------:R-:W-:Y:S01]  /*59c0*/  IMAD.U32 R6, RZ, RZ, UR6 ;  /* 0x00000006ff067e24 */ /* 0x000fe2000f8e00ff */
[----:B---3--:R-:W-:Y:S01]  /*59d0*/  MOV R11, UR5 ;  /* 0x00000005000b7c02 */ /* 0x008fe20008000f00 */
[----:B------:R-:W-:Y:S02]  /*59e0*/  IMAD.U32 R10, RZ, RZ, UR4 ;  /* 0x00000004ff0a7e24 */ /* 0x000fe4000f8e00ff */
[----:B------:R-:W-:Y:S07]  /*59f0*/  LEPC R20, `(.L_x_97) ;  /* 0x000000001014794e */ /* 0x000fee0000000000 */
[----:B--2-4-:R-:W-:Y:S05]  /*5a00*/  CALL.ABS.NOINC R14 ;  /* 0x000000000e007343 */ /* 0x014fea0003c00000 */
.L_x_97:
[----:B------:R-:W-:Y:S01]  /*5a10*/  LOP3.LUT P0, RZ, R131, 0x60, RZ, 0xc0, !PT ;  /* 0x0000006083ff7812 */ /* 0x000fe2000780c0ff */
[----:B------:R-:W-:Y:S05]  /*5a20*/  WARPSYNC.ALL ;  /* 0x0000000000007948 */ /* 0x000fea0003800000 */
[----:B------:R-:W-:Y:S01]  /*5a30*/  R2UR UR4, R2 ;  /* 0x00000000020472ca */ /* 0x000fe200000e0000 */
[----:B------:R-:W-:Y:S01]  /*5a40*/  BSSY.RECONVERGENT B0, `(.L_x_98) ;  /* 0x0000120000007945 */ /* 0x000fe20003800200 */
[----:B---3--:R-:W-:Y:S02]  /*5a50*/  F2FP.F16.E4M3.UNPACK_B R2, R32 ;  /* 0x00000020ff02723e */ /* 0x008fe400020006ff */
[-C--:B------:R-:W-:Y:S02]  /*5a60*/  F2FP.F16.E4M3.UNPACK_B R21, R33.reuse ;  /* 0x00000021ff15723e */ /* 0x080fe400020006ff */
[----:B------:R-:W-:Y:S01]  /*5a70*/  F2FP.F16.E4M3.UNPACK_B R12, R28 ;  /* 0x0000001cff0c723e */ /* 0x000fe200020006ff */
[----:B------:R-:W-:Y:S01]  /*5a80*/  HADD2.F32 R0, -RZ, R2.H0_H0 ;  /* 0x20000002ff007230 */ /* 0x000fe20000004100 */
[----:B------:R-:W-:Y:S01]  /*5a90*/  F2FP.F16.E4M3.UNPACK_B R32, R32.H1 ;  /* 0x00000020ff20723e */ /* 0x000fe200030006ff */
[--C-:B------:R-:W-:Y:S01]  /*5aa0*/  HADD2.F32 R73, -RZ, R21.reuse.H0_H0 ;  /* 0x20000015ff497230 */ /* 0x100fe20000004100 */
[----:B------:R-:W-:Y:S01]  /*5ab0*/  F2FP.F16.E4M3.UNPACK_B R33, R33.H1 ;  /* 0x00000021ff21723e */ /* 0x000fe200030006ff */
[----:B------:R-:W-:Y:S01]  /*5ac0*/  HADD2.F32 R74, -RZ, R21.H1_H1 ;  /* 0x30000015ff4a7230 */ /* 0x000fe20000004100 */
[-C--:B------:R-:W-:Y:S01]  /*5ad0*/  F2FP.F16.E4M3.UNPACK_B R20, R34.reuse ;  /* 0x00000022ff14723e */ /* 0x080fe200020006ff */
[--C-:B------:R-:W-:Y:S01]  /*5ae0*/  HADD2.F32 R3, -RZ, R32.reuse.H0_H0 ;  /* 0x20000020ff037230 */ /* 0x100fe20000004100 */
[----:B------:R-:W-:Y:S01]  /*5af0*/  F2FP.F16.E4M3.UNPACK_B R15, R34.H1 ;  /* 0x00000022ff0f723e */ /* 0x000fe200030006ff */
[----:B------:R-:W-:Y:S01]  /*5b00*/  HADD2.F32 R72, -RZ, R32.H1_H1 ;  /* 0x30000020ff487230 */ /* 0x000fe20000004100 */
[-C--:B------:R-:W-:Y:S01]  /*5b10*/  F2FP.F16.E4M3.UNPACK_B R14, R35.reuse ;  /* 0x00000023ff0e723e */ /* 0x080fe200020006ff */
[--C-:B------:R-:W-:Y:S01]  /*5b20*/  HADD2.F32 R75, -RZ, R33.reuse.H0_H0 ;  /* 0x20000021ff4b7230 */ /* 0x100fe20000004100 */
[----:B------:R-:W-:Y:S01]  /*5b30*/  F2FP.F16.E4M3.UNPACK_B R13, R35.H1 ;  /* 0x00000023ff0d723e */ /* 0x000fe200030006ff */
[----:B------:R-:W-:Y:S01]  /*5b40*/  HADD2.F32 R76, -RZ, R33.H1_H1 ;  /* 0x30000021ff4c7230 */ /* 0x000fe20000004100 */
[----:B------:R-:W-:Y:S01]  /*5b50*/  F2FP.F16.E4M3.UNPACK_B R28, R28.H1 ;  /* 0x0000001cff1c723e */ /* 0x000fe200030006ff */
[--C-:B------:R-:W-:Y:S01]  /*5b60*/  HADD2.F32 R77, -RZ, R20.reuse.H0_H0 ;  /* 0x20000014ff4d7230 */ /* 0x100fe20000004100 */
[-C--:B------:R-:W-:Y:S01]  /*5b70*/  F2FP.F16.E4M3.UNPACK_B R11, R29.reuse ;  /* 0x0000001dff0b723e */ /* 0x080fe200020006ff */
        /* <DEDUP_REMOVED lines=15> */
[----:B------:R-:W-:Y:S01]  /*5c70*/  R2UR UR5, R22 ;  /* 0x00000000160572ca */ /* 0x000fe200000e0000 */
        /* <DEDUP_REMOVED lines=29> */
[----:B------:R-:W-:Y:S01]  /*5e50*/  IADD3 R68, PT, PT, R68, 0x1, RZ ;  /* 0x0000000144447810 */ /* 0x000fe20007ffe0ff */
[--C-:B------:R-:W-:Y:S02]  /*5e60*/  HADD2.F32 R101, -RZ, R5.reuse.H0_H0 ;  /* 0x20000005ff657230 */ /* 0x100fe40000004100 */
[----:B------:R-:W-:Y:S02]  /*5e70*/  HADD2.F32 R102, -RZ, R5.H1_H1 ;  /* 0x30000005ff667230 */ /* 0x000fe40000004100 */
[--C-:B------:R-:W-:Y:S02]  /*5e80*/  HADD2.F32 R103, -RZ, R4.reuse.H0_H0 ;  /* 0x20000004ff677230 */ /* 0x100fe40000004100 */
[----:B------:R-:W-:Y:S02]  /*5e90*/  HADD2.F32 R104, -RZ, R4.H1_H1 ;  /* 0x30000004ff687230 */ /* 0x000fe40000004100 */
[----:B------:R-:W1:Y:S01]  /*5ea0*/  LDTM.x64 R4, tmem[UR4] ;  /* 0x00000004000479ee */ /* 0x000e620008340000 */
[----:B------:R-:W-:Y:S01]  /*5eb0*/  NOP ;  /* 0x0000000000007918 */ /* 0x000fe20000000000 */
[----:B------:R-:W-:Y:S01]  /*5ec0*/  UIADD3 UR4, UPT, UPT, UR5, 0x90, URZ ;  /* 0x0000009005047890 */ /* 0x000fe2000fffe0ff */
[----:B------:R-:W-:Y:S02]  /*5ed0*/  HADD2.F32 R2, -RZ, R2.H1_H1 ;  /* 0x30000002ff027230 */ /* 0x000fe40000004100 */
[--C-:B------:R-:W-:Y:S01]  /*5ee0*/  HADD2.F32 R105, -RZ, R106.reuse.H0_H0 ;  /* 0x2000006aff697230 */ /* 0x100fe20000004100 */
[----:B------:R-:W-:Y:S01]  /*5ef0*/  UPRMT UR4, UR61, 0x654, UR4 ;  /* 0x000006543d047896 */ /* 0x000fe20008000004 */
[----:B------:R-:W-:Y:S02]  /*5f00*/  HADD2.F32 R106, -RZ, R106.H1_H1 ;  /* 0x3000006aff6a7230 */ /* 0x000fe40000004100 */
[--C-:B------:R-:W-:Y:S02]  /*5f10*/  HADD2.F32 R109, -RZ, R110.reuse.H0_H0 ;  /* 0x2000006eff6d7230 */ /* 0x100fe40000004100 */
[----:B------:R-:W-:Y:S02]  /*5f20*/  HADD2.F32 R110, -RZ, R110.H1_H1 ;  /* 0x3000006eff6e7230 */ /* 0x000fe40000004100 */
[--C-:B------:R-:W-:Y:S02]  /*5f30*/  HADD2.F32 R113, -RZ, R114.reuse.H0_H0 ;  /* 0x20000072ff717230 */ /* 0x100fe40000004100 */
[----:B-1----:R-:W-:Y:S01]  /*5f40*/  SYNCS.ARRIVE.TRANS64.RED.A1T0 RZ, [UR4], RZ ;  /* 0x000000ffffff79a7 */ /* 0x002fe20008100404 */
[----:B------:R-:W-:Y:S02]  /*5f50*/  HADD2.F32 R114, -RZ, R114.H1_H1 ;  /* 0x30000072ff727230 */ /* 0x000fe40000004100 */
[--C-:B------:R-:W-:Y:S02]  /*5f60*/  HADD2.F32 R117, -RZ, R118.reuse.H0_H0 ;  /* 0x20000076ff757230 */ /* 0x100fe40000004100 */
[----:B------:R-:W-:Y:S02]  /*5f70*/  HADD2.F32 R118, -RZ, R118.H1_H1 ;  /* 0x30000076ff767230 */ /* 0x000fe40000004100 */
[--C-:B------:R-:W-:Y:S02]  /*5f80*/  HADD2.F32 R121, -RZ, R122.reuse.H0_H0 ;  /* 0x2000007aff797230 */ /* 0x100fe40000004100 */
[C---:B----4-:R-:W-:Y:S01]  /*5f90*/  FMUL R4, R70.reuse, R4 ;  /* 0x0000000446047220 */ /* 0x050fe20000400000 */
[C---:B------:R-:W-:Y:S01]  /*5fa0*/  FMUL R5, R70.reuse, R5 ;  /* 0x0000000546057220 */ /* 0x040fe20000400000 */
[C---:B------:R-:W-:Y:S01]  /*5fb0*/  FMUL R8, R70.reuse, R8 ;  /* 0x0000000846087220 */ /* 0x040fe20000400000 */
[C---:B------:R-:W-:Y:S01]  /*5fc0*/  FMUL R9, R70.reuse, R9 ;  /* 0x0000000946097220 */ /* 0x040fe20000400000 */
[C---:B------:R-:W-:Y:S01]  /*5fd0*/  FFMA R4, R71.reuse, R0, R4 ;  /* 0x0000000047047223 */ /* 0x040fe20000000004 */
[C---:B------:R-:W-:Y:S01]  /*5fe0*/  FFMA R5, R71.reuse, R2, R5 ;  /* 0x0000000247057223 */ /* 0x040fe20000000005 */
[C---:B------:R-:W-:Y:S01]  /*5ff0*/  FMUL R12, R70.reuse, R12 ;  /* 0x0000000c460c7220 */ /* 0x040fe20000400000 */
[C---:B------:R-:W-:Y:S01]  /*6000*/  FMUL R13, R70.reuse, R13 ;  /* 0x0000000d460d7220 */ /* 0x040fe20000400000 */
[C---:B------:R-:W-:Y:S01]  /*6010*/  FMUL R16, R70.reuse, R16 ;  /* 0x0000001046107220 */ /* 0x040fe20000400000 */
[C---:B------:R-:W-:Y:S01]  /*6020*/  FMUL R17, R70.reuse, R17 ;  /* 0x0000001146117220 */ /* 0x040fe20000400000 */
[C---:B------:R-:W-:Y:S01]  /*6030*/  FMUL R0, R70.reuse, R20 ;  /* 0x0000001446007220 */ /* 0x040fe20000400000 */
[C---:B------:R-:W-:Y:S01]  /*6040*/  FMUL R2, R70.reuse, R21 ;  /* 0x0000001546027220 */ /* 0x040fe20000400000 */
[C---:B------:R-:W-:Y:S01]  /*6050*/  FMUL R21, R70.reuse, R28 ;  /* 0x0000001c46157220 */ /* 0x040fe20000400000 */
[----:B------:R-:W-:Y:S02]  /*6060*/  HADD2.F32 R122, -RZ, R122.H1_H1 ;  /* 0x3000007aff7a7230 */ /* 0x000fe40000004100 */
[C---:B------:R-:W-:Y:S01]  /*6070*/  FMUL R6, R70.reuse, R6 ;  /* 0x0000000646067220 */ /* 0x040fe20000400000 */
[--C-:B------:R-:W-:Y:S02]  /*6080*/  HADD2.F32 R125, -RZ, R126.reuse.H0_H0 ;  /* 0x2000007eff7d7230 */ /* 0x100fe40000004100 */
[C---:B------:R-:W-:Y:S01]  /*6090*/  FMUL R7, R70.reuse, R7 ;  /* 0x0000000746077220 */ /* 0x040fe20000400000 */
[----:B------:R-:W-:Y:S02]  /*60a0*/  HADD2.F32 R126, -RZ, R126.H1_H1 ;  /* 0x3000007eff7e7230 */ /* 0x000fe40000004100 */
[C---:B------:R-:W-:Y:S01]  /*60b0*/  FFMA R6, R71.reuse, R3, R6 ;  /* 0x0000000347067223 */ /* 0x040fe20000000006 */
[C---:B------:R-:W-:Y:S01]  /*60c0*/  FMUL R10, R70.reuse, R10 ;  /* 0x0000000a460a7220 */ /* 0x040fe20000400000 */
[C---:B------:R-:W-:Y:S01]  /*60d0*/  FFMA R7, R71.reuse, R72, R7 ;  /* 0x0000004847077223 */ /* 0x040fe20000000007 */
[C---:B------:R-:W-:Y:S01]  /*60e0*/  FFMA R8, R71.reuse, R73, R8 ;  /* 0x0000004947087223 */ /* 0x040fe20000000008 */
[C---:B------:R-:W-:Y:S01]  /*60f0*/  FFMA R9, R71.reuse, R74, R9 ;  /* 0x0000004a47097223 */ /* 0x040fe20000000009 */
[C---:B------:R-:W-:Y:S01]  /*6100*/  FFMA R10, R71.reuse, R75, R10 ;  /* 0x0000004b470a7223 */ /* 0x040fe2000000000a */
[--C-:B------:R-:W-:Y:S02]  /*6110*/  HADD2.F32 R74, -RZ, R129.reuse.H0_H0 ;  /* 0x20000081ff4a7230 */ /* 0x100fe40000004100 */
[C---:B------:R-:W-:Y:S01]  /*6120*/  FMUL R11, R70.reuse, R11 ;  /* 0x0000000b460b7220 */ /* 0x040fe20000400000 */
[----:B------:R-:W-:Y:S02]  /*6130*/  HADD2.F32 R75, -RZ, R129.H1_H1 ;  /* 0x30000081ff4b7230 */ /* 0x000fe40000004100 */
[C---:B------:R-:W-:Y:S01]  /*6140*/  FMUL R14, R70.reuse, R14 ;  /* 0x0000000e460e7220 */ /* 0x040fe20000400000 */
[--C-:B------:R-:W-:Y:S02]  /*6150*/  HADD2.F32 R72, -RZ, R130.reuse.H0_H0 ;  /* 0x20000082ff487230 */ /* 0x100fe40000004100 */
[C---:B------:R-:W-:Y:S01]  /*6160*/  FFMA R11, R71.reuse, R76, R11 ;  /* 0x0000004c470b7223 */ /* 0x040fe2000000000b */
[C---:B------:R-:W-:Y:S01]  /*6170*/  FFMA R12, R71.reuse, R77, R12 ;  /* 0x0000004d470c7223 */ /* 0x040fe2000000000c */
[----:B------:R-:W-:Y:S01]  /*6180*/  FFMA R13, R71, R78, R13 ;  /* 0x0000004e470d7223 */ /* 0x000fe2000000000d */
[----:B------:R-:W-:Y:S01]  /*6190*/  F2FP.SATFINITE.E4M3.F32.PACK_AB_MERGE_C R76, R7, R6, RZ ;  /* 0x00000006074c723e */ /* 0x000fe200048070ff */
[----:B------:R-:W-:Y:S01]  /*61a0*/  FFMA R14, R71, R79, R14 ;  /* 0x0000004f470e7223 */ /* 0x000fe2000000000e */
[----:B------:R-:W-:Y:S01]  /*61b0*/  F2FP.SATFINITE.E4M3.F32.PACK_AB_MERGE_C R129, R11, R10, RZ ;  /* 0x0000000a0b81723e */ /* 0x000fe200048070ff */
[C---:B------:R-:W-:Y:S01]  /*61c0*/  FMUL R7, R70.reuse, R24 ;  /* 0x0000001846077220 */ /* 0x040fe20000400000 */
[C---:B------:R-:W-:Y:S01]  /*61d0*/  FMUL R10, R70.reuse, R25 ;  /* 0x00000019460a7220 */ /* 0x040fe20000400000 */
[C---:B------:R-:W-:Y:S01]  /*61e0*/  FMUL R25, R70.reuse, R32 ;  /* 0x0000002046197220 */ /* 0x040fe20000400000 */
[----:B------:R-:W-:Y:S02]  /*61f0*/  HADD2.F32 R73, -RZ, R130.H1_H1 ;  /* 0x30000082ff497230 */ /* 0x000fe40000004100 */
[C---:B------:R-:W-:Y:S01]  /*6200*/  FMUL R15, R70.reuse, R15 ;  /* 0x0000000f460f7220 */ /* 0x040fe20000400000 */
[C---:B------:R-:W-:Y:S01]  /*6210*/  FMUL R18, R70.reuse, R18 ;  /* 0x0000001246127220 */ /* 0x040fe20000400000 */
[C---:B------:R-:W-:Y:S01]  /*6220*/  FMUL R19, R70.reuse, R19 ;  /* 0x0000001346137220 */ /* 0x040fe20000400000 */
[C---:B------:R-:W-:Y:S01]  /*6230*/  FMUL R3, R70.reuse, R22 ;  /* 0x0000001646037220 */ /* 0x040fe20000400000 */
[C---:B------:R-:W-:Y:S01]  /*6240*/  FFMA R15, R71.reuse, R80, R15 ;  /* 0x00000050470f7223 */ /* 0x040fe2000000000f */
[C---:B------:R-:W-:Y:S01]  /*6250*/  FFMA R16, R71.reuse, R81, R16 ;  /* 0x0000005147107223 */ /* 0x040fe20000000010 */
[C---:B------:R-:W-:Y:S01]  /*6260*/  FFMA R17, R71.reuse, R82, R17 ;  /* 0x0000005247117223 */ /* 0x040fe20000000011 */
[C---:B------:R-:W-:Y:S01]  /*6270*/  FFMA R18, R71.reuse, R83, R18 ;  /* 0x0000005347127223 */ /* 0x040fe20000000012 */
        /* <DEDUP_REMOVED lines=16> */
[----:B------:R-:W-:Y:S01]  /*6380*/  FMUL R20, R70, R27 ;  /* 0x0000001b46147220 */ /* 0x000fe20000400000 */
[----:B------:R-:W-:Y:S01]  /*6390*/  F2FP.SATFINITE.E4M3.F32.PACK_AB_MERGE_C R3, R6, R3, RZ ;  /* 0x000000030603723e */ /* 0x000fe200048070ff */
[C---:B------:R-:W-:Y:S01]  /*63a0*/  FMUL R23, R70.reuse, R30 ;  /* 0x0000001e46177220 */ /* 0x040fe20000400000 */
[C---:B------:R-:W-:Y:S01]  /*63b0*/  FMUL R30, R70.reuse, R37 ;  /* 0x00000025461e7220 */ /* 0x040fe20000400000 */
[C---:B------:R-:W-:Y:S01]  /*63c0*/  FFMA R20, R71.reuse, R92, R20 ;  /* 0x0000005c47147223 */ /* 0x040fe20000000014 */
[C---:B------:R-:W-:Y:S01]  /*63d0*/  FFMA R21, R71.reuse, R93, R21 ;  /* 0x0000005d47157223 */ /* 0x040fe20000000015 */
[C---:B------:R-:W-:Y:S01]  /*63e0*/  FFMA R22, R71.reuse, R94, R22 ;  /* 0x0000005e47167223 */ /* 0x040fe20000000016 */
[C---:B------:R-:W-:Y:S01]  /*63f0*/  FFMA R23, R71.reuse, R95, R23 ;  /* 0x0000005f47177223 */ /* 0x040fe20000000017 */
        /* <DEDUP_REMOVED lines=12> */
[----:B------:R-:W-:Y:S01]  /*64c0*/  FMUL R38, R70, R45 ;  /* 0x0000002d46267220 */ /* 0x000fe20000400000 */
[C---:B------:R-:W-:Y:S01]  /*64d0*/  FFMA R28, R71.reuse, R100, R28 ;  /* 0x00000064471c7223 */ /* 0x040fe2000000001c */
[----:B------:R-:W-:Y:S01]  /*64e0*/  F2FP.SATFINITE.E4M3.F32.PACK_AB_MERGE_C R6, R22, R21, R6 ;  /* 0x000000151606723e */ /* 0x000fe20004807006 */
[C---:B------:R-:W-:Y:S01]  /*64f0*/  FFMA R29, R71.reuse, R101, R29 ;  /* 0x00000065471d7223 */ /* 0x040fe2000000001d */
[C---:B------:R-:W-:Y:S01]  /*6500*/  FFMA R30, R71.reuse, R102, R30 ;  /* 0x00000066471e7223 */ /* 0x040fe2000000001e */
[----:B------:R-:W-:Y:S01]  /*6510*/  FFMA R31, R71, R103, R31 ;  /* 0x00000067471f7223 */ /* 0x000fe2000000001f */
[C---:B------:R-:W-:Y:S01]  /*6520*/  FMUL R45, R70.reuse, R52 ;  /* 0x00000034462d7220 */ /* 0x040fe20000400000 */
[C---:B------:R-:W-:Y:S01]  /*6530*/  FMUL R52, R70.reuse, R59 ;  /* 0x0000003b46347220 */ /* 0x040fe20000400000 */
[C---:B------:R-:W-:Y:S01]  /*6540*/  FMUL R59, R70.reuse, R66 ;  /* 0x00000042463b7220 */ /* 0x040fe20000400000 */
[----:B------:R-:W-:Y:S01]  /*6550*/  F2FP.SATFINITE.E4M3.F32.PACK_AB_MERGE_C R66, R13, R12, R14 ;  /* 0x0000000c0d42723e */ /* 0x000fe2000480700e */
[C---:B------:R-:W-:Y:S01]  /*6560*/  FMUL R32, R70.reuse, R39 ;  /* 0x0000002746207220 */ /* 0x040fe20000400000 */
[--C-:B------:R-:W-:Y:S02]  /*6570*/  HADD2.F32 R107, -RZ, R108.reuse.H0_H0 ;  /* 0x2000006cff6b7230 */ /* 0x100fe40000004100 */
[C---:B------:R-:W-:Y:S01]  /*6580*/  FMUL R35, R70.reuse, R42 ;  /* 0x0000002a46237220 */ /* 0x040fe20000400000 */
[----:B------:R-:W-:Y:S02]  /*6590*/  HADD2.F32 R108, -RZ, R108.H1_H1 ;  /* 0x3000006cff6c7230 */ /* 0x000fe40000004100 */
[C---:B------:R-:W-:Y:S01]  /*65a0*/  FFMA R32, R71.reuse, R104, R32 ;  /* 0x0000006847207223 */ /* 0x040fe20000000020 */
[----:B------:R-:W-:Y:S01]  /*65b0*/  FMUL R36, R70, R43 ;  /* 0x0000002b46247220 */ /* 0x000fe20000400000 */
[C---:B------:R-:W-:Y:S01]  /*65c0*/  FFMA R33, R71.reuse, R105, R33 ;  /* 0x0000006947217223 */ /* 0x040fe20000000021 */
[C---:B------:R-:W-:Y:S01]  /*65d0*/  FFMA R34, R71.reuse, R106, R34 ;  /* 0x0000006a47227223 */ /* 0x040fe20000000022 */
[--C-:B------:R-:W-:Y:S01]  /*65e0*/  HADD2.F32 R111, -RZ, R112.reuse.H0_H0 ;  /* 0x20000070ff6f7230 */ /* 0x100fe20000004100 */
[----:B------:R-:W-:Y:S01]  /*65f0*/  F2FP.SATFINITE.E4M3.F32.PACK_AB_MERGE_C R32, R32, R31, RZ ;  /* 0x0000001f2020723e */ /* 0x000fe200048070ff */
[C---:B------:R-:W-:Y:S01]  /*6600*/  FFMA R35, R71.reuse, R107, R35 ;  /* 0x0000006b47237223 */ /* 0x040fe20000000023 */
[----:B------:R-:W-:Y:S02]  /*6610*/  HADD2.F32 R112, -RZ, R112.H1_H1 ;  /* 0x30000070ff707230 */ /* 0x000fe40000004100 */
[----:B------:R-:W-:Y:S01]  /*6620*/  FMUL R39, R70, R46 ;  /* 0x0000002e46277220 */ /* 0x000fe20000400000 */
[----:B------:R-:W-:Y:S01]  /*6630*/  F2FP.SATFINITE.E4M3.F32.PACK_AB_MERGE_C R32, R30, R29, R32 ;  /* 0x0000001d1e20723e */ /* 0x000fe20004807020 */
[C---:B------:R-:W-:Y:S01]  /*6640*/  FFMA R36, R71.reuse, R108, R36 ;  /* 0x0000006c47247223 */ /* 0x040fe20000000024 */
[C---:B------:R-:W-:Y:S01]  /*6650*/  FMUL R40, R70.reuse, R47 ;  /* 0x0000002f46287220 */ /* 0x040fe20000400000 */
[C---:B------:R-:W-:Y:S01]  /*6660*/  FFMA R37, R71.reuse, R109, R37 ;  /* 0x0000006d47257223 */ /* 0x040fe20000000025 */
[C---:B------:R-:W-:Y:S01]  /*6670*/  FFMA R38, R71.reuse, R110, R38 ;  /* 0x0000006e47267223 */ /* 0x040fe20000000026 */
[C---:B------:R-:W-:Y:S01]  /*6680*/  FMUL R42, R70.reuse, R49 ;  /* 0x00000031462a7220 */ /* 0x040fe20000400000 */
[--C-:B------:R-:W-:Y:S02]  /*6690*/  HADD2.F32 R115, -RZ, R116.reuse.H0_H0 ;  /* 0x20000074ff737230 */ /* 0x100fe40000004100 */
[C---:B------:R-:W-:Y:S01]  /*66a0*/  FFMA R39, R71.reuse, R111, R39 ;  /* 0x0000006f47277223 */ /* 0x040fe20000000027 */
[----:B------:R-:W-:Y:S02]  /*66b0*/  HADD2.F32 R116, -RZ, R116.H1_H1 ;  /* 0x30000074ff747230 */ /* 0x000fe40000004100 */
[C---:B------:R-:W-:Y:S01]  /*66c0*/  FMUL R43, R70.reuse, R50 ;  /* 0x00000032462b7220 */ /* 0x040fe20000400000 */
[C---:B------:R-:W-:Y:S01]  /*66d0*/  FFMA R40, R71.reuse, R112, R40 ;  /* 0x0000007047287223 */ /* 0x040fe20000000028 */
[C---:B------:R-:W-:Y:S01]  /*66e0*/  FMUL R44, R70.reuse, R51 ;  /* 0x00000033462c7220 */ /* 0x040fe20000400000 */
[C---:B------:R-:W-:Y:S01]  /*66f0*/  FFMA R41, R71.reuse, R113, R41 ;  /* 0x0000007147297223 */ /* 0x040fe20000000029 */
[C---:B------:R-:W-:Y:S01]  /*6700*/  FMUL R50, R70.reuse, R57 ;  /* 0x0000003946327220 */ /* 0x040fe20000400000 */
[C---:B------:R-:W-:Y:S01]  /*6710*/  FMUL R57, R70.reuse, R64 ;  /* 0x0000004046397220 */ /* 0x040fe20000400000 */
[----:B------:R-:W-:Y:S01]  /*6720*/  FFMA R42, R71, R114, R42 ;  /* 0x00000072472a7223 */ /* 0x000fe2000000002a */
[C---:B------:R-:W-:Y:S01]  /*6730*/  FMUL R46, R70.reuse, R53 ;  /* 0x00000035462e7220 */ /* 0x040fe20000400000 */
[--C-:B------:R-:W-:Y:S01]  /*6740*/  HADD2.F32 R119, -RZ, R120.reuse.H0_H0 ;  /* 0x20000078ff777230 */ /* 0x100fe20000004100 */
[----:B------:R-:W-:Y:S01]  /*6750*/  F2FP.SATFINITE.E4M3.F32.PACK_AB_MERGE_C R64, R5, R4, R76 ;  /* 0x000000040540723e */ /* 0x000fe2000480704c */
[C---:B------:R-:W-:Y:S01]  /*6760*/  FMUL R51, R70.reuse, R58 ;  /* 0x0000003a46337220 */ /* 0x040fe20000400000 */
[C---:B------:R-:W-:Y:S01]  /*6770*/  FMUL R53, R70.reuse, R60 ;  /* 0x0000003c46357220 */ /* 0x040fe20000400000 */
[C---:B------:R-:W-:Y:S01]  /*6780*/  FFMA R43, R71.reuse, R115, R43 ;  /* 0x00000073472b7223 */ /* 0x040fe2000000002b */
[----:B------:R-:W-:Y:S02]  /*6790*/  HADD2.F32 R120, -RZ, R120.H1_H1 ;  /* 0x30000078ff787230 */ /* 0x000fe40000004100 */
[C---:B------:R-:W-:Y:S01]  /*67a0*/  FMUL R47, R70.reuse, R54 ;  /* 0x00000036462f7220 */ /* 0x040fe20000400000 */
[C---:B------:R-:W-:Y:S01]  /*67b0*/  FMUL R58, R70.reuse, R65 ;  /* 0x00000041463a7220 */ /* 0x040fe20000400000 */
[----:B------:R-:W-:Y:S01]  /*67c0*/  FMUL R60, R70, R67 ;  /* 0x00000043463c7220 */ /* 0x000fe20000400000 */
[----:B------:R-:W-:Y:S01]  /*67d0*/  F2FP.SATFINITE.E4M3.F32.PACK_AB_MERGE_C R5, R20, R11, RZ ;  /* 0x0000000b1405723e */ /* 0x000fe200048070ff */
[----:B------:R-:W-:Y:S01]  /*67e0*/  FFMA R44, R71, R116, R44 ;  /* 0x00000074472c7223 */ /* 0x000fe2000000002c */
[C---:B------:R-:W-:Y:S01]  /*67f0*/  FMUL R48, R70.reuse, R55 ;  /* 0x0000003746307220 */ /* 0x040fe20000400000 */
[----:B------:R-:W-:Y:S01]  /*6800*/  F2FP.SATFINITE.E4M3.F32.PACK_AB_MERGE_C R65, R9, R8, R129 ;  /* 0x000000080941723e */ /* 0x000fe20004807081 */
[----:B------:R-:W-:Y:S01]  /*6810*/  FFMA R45, R71, R117, R45 ;  /* 0x00000075472d7223 */ /* 0x000fe2000000002d */
[----:B------:R-:W-:Y:S01]  /*6820*/  F2FP.SATFINITE.E4M3.F32.PACK_AB_MERGE_C R67, R17, R16, R18 ;  /* 0x000000101143723e */ /* 0x000fe20004807012 */
[----:B------:R-:W-:Y:S01]  /*6830*/  FMUL R49, R70, R56 ;  /* 0x0000003846317220 */ /* 0x000fe20000400000 */
[C---:B------:R-:W-:Y:S01]  /*6840*/  FFMA R46, R71.reuse, R118, R46 ;  /* 0x00000076472e7223 */ /* 0x040fe2000000002e */
[--C-:B------:R-:W-:Y:S02]  /*6850*/  HADD2.F32 R123, -RZ, R124.reuse.H0_H0 ;  /* 0x2000007cff7b7230 */ /* 0x100fe40000004100 */
[C---:B------:R-:W-:Y:S01]  /*6860*/  FFMA R47, R71.reuse, R119, R47 ;  /* 0x00000077472f7223 */ /* 0x040fe2000000002f */
[----:B------:R1:W-:Y:S01]  /*6870*/  STS.128 [R140+UR44+0x2200], R64 ;  /* 0x002200408c007988 */ /* 0x0003e20008000c2c */
[----:B------:R-:W-:Y:S01]  /*6880*/  HADD2.F32 R124, -RZ, R124.H1_H1 ;  /* 0x3000007cff7c7230 */ /* 0x000fe20000004100 */
[----:B------:R-:W-:Y:S01]  /*6890*/  F2FP.SATFINITE.E4M3.F32.PACK_AB_MERGE_C R5, R10, R7, R5 ;  /* 0x000000070a05723e */ /* 0x000fe20004807005 */
[C---:B------:R-:W-:Y:S01]  /*68a0*/  FFMA R48, R71.reuse, R120, R48 ;  /* 0x0000007847307223 */ /* 0x040fe20000000030 */
[----:B------:R-:W-:Y:S01]  /*68b0*/  F2FP.SATFINITE.E4M3.F32.PACK_AB_MERGE_C R7, R28, R27, RZ ;  /* 0x0000001b1c07723e */ /* 0x000fe200048070ff */
        /* <DEDUP_REMOVED lines=8> */
[----:B------:R-:W-:Y:S01]  /*6940*/  FMUL R56, R70, R63 ;  /* 0x0000003f46387220 */ /* 0x000fe20000400000 */
[----:B------:R-:W-:Y:S01]  /*6950*/  F2FP.SATFINITE.E4M3.F32.PACK_AB_MERGE_C R4, R2, R0, R3 ;  /* 0x000000000204723e */ /* 0x000fe20004807003 */
[C---:B------:R-:W-:Y:S01]  /*6960*/  FFMA R53, R71.reuse, R125, R53 ;  /* 0x0000007d47357223 */ /* 0x040fe20000000035 */
[----:B------:R-:W-:Y:S01]  /*6970*/  F2FP.SATFINITE.E4M3.F32.PACK_AB_MERGE_C R7, R26, R25, R7 ;  /* 0x000000191a07723e */ /* 0x000fe20004807007 */
[C---:B------:R-:W-:Y:S01]  /*6980*/  FFMA R54, R71.reuse, R126, R54 ;  /* 0x0000007e47367223 */ /* 0x040fe20000000036 */
[C---:B------:R-:W-:Y:S01]  /*6990*/  FFMA R55, R71.reuse, R127, R55 ;  /* 0x0000007f47377223 */ /* 0x040fe20000000037 */
[----:B------:R-:W-:Y:S01]  /*69a0*/  F2FP.SATFINITE.E4M3.F32.PACK_AB_MERGE_C R35, R36, R35, RZ ;  /* 0x000000232423723e */ /* 0x000fe200048070ff */
[C---:B------:R-:W-:Y:S01]  /*69b0*/  FFMA R56, R71.reuse, R128, R56 ;  /* 0x0000008047387223 */ /* 0x040fe20000000038 */
[----:B------:R1:W-:Y:S01]  /*69c0*/  STS.128 [R149+0x2010], R4 ;  /* 0x0020100495007388 */ /* 0x0003e20000000c00 */
[----:B------:R-:W-:Y:S01]  /*69d0*/  F2FP.SATFINITE.E4M3.F32.PACK_AB_MERGE_C R39, R40, R39, RZ ;  /* 0x000000272827723e */ /* 0x000fe200048070ff */
[C---:B------:R-:W-:Y:S01]  /*69e0*/  FFMA R57, R71.reuse, R72, R57 ;  /* 0x0000004847397223 */ /* 0x040fe20000000039 */
[----:B------:R-:W-:Y:S01]  /*69f0*/  F2FP.SATFINITE.E4M3.F32.PACK_AB_MERGE_C R43, R44, R43, RZ ;  /* 0x0000002b2c2b723e */ /* 0x000fe200048070ff */
[C---:B------:R-:W-:Y:S01]  /*6a00*/  FFMA R58, R71.reuse, R73, R58 ;  /* 0x00000049473a7223 */ /* 0x040fe2000000003a */
[C---:B------:R-:W-:Y:S01]  /*6a10*/  FFMA R59, R71.reuse, R74, R59 ;  /* 0x0000004a473b7223 */ /* 0x040fe2000000003b */
[----:B------:R-:W-:Y:S01]  /*6a20*/  F2FP.SATFINITE.E4M3.F32.PACK_AB_MERGE_C R33, R34, R33, R35 ;  /* 0x000000212221723e */ /* 0x000fe20004807023 */
[----:B------:R-:W-:Y:S01]  /*6a30*/  FFMA R60, R71, R75, R60 ;  /* 0x0000004b473c7223 */ /* 0x000fe2000000003c */
[----:B------:R-:W-:Y:S02]  /*6a40*/  F2FP.SATFINITE.E4M3.F32.PACK_AB_MERGE_C R34, R38, R37, R39 ;  /* 0x000000252622723e */ /* 0x000fe40004807027 */
[----:B------:R-:W-:Y:S02]  /*6a50*/  F2FP.SATFINITE.E4M3.F32.PACK_AB_MERGE_C R35, R42, R41, R43 ;  /* 0x000000292a23723e */ /* 0x000fe4000480702b */
[----:B------:R-:W-:Y:S02]  /*6a60*/  F2FP.SATFINITE.E4M3.F32.PACK_AB_MERGE_C R51, R52, R51, RZ ;  /* 0x000000333433723e */ /* 0x000fe400048070ff */
[----:B------:R-:W-:Y:S01]  /*6a70*/  F2FP.SATFINITE.E4M3.F32.PACK_AB_MERGE_C R48, R48, R47, RZ ;  /* 0x0000002f3030723e */ /* 0x000fe200048070ff */
[----:B------:R1:W-:Y:S01]  /*6a80*/  STS.128 [R148+0x2020], R32 ;  /* 0x0020202094007388 */ /* 0x0003e20000000c00 */
[----:B------:R-:W-:Y:S02]  /*6a90*/  F2FP.SATFINITE.E4M3.F32.PACK_AB_MERGE_C R55, R56, R55, RZ ;  /* 0x000000373837723e */ /* 0x000fe400048070ff */
[----:B------:R-:W-:Y:S02]  /*6aa0*/  F2FP.SATFINITE.E4M3.F32.PACK_AB_MERGE_C R59, R60, R59, RZ ;  /* 0x0000003b3c3b723e */ /* 0x000fe400048070ff */
[----:B------:R-:W-:Y:S02]  /*6ab0*/  F2FP.SATFINITE.E4M3.F32.PACK_AB_MERGE_C R49, R50, R49, R51 ;  /* 0x000000313231723e */ /* 0x000fe40004807033 */
[----:B------:R-:W-:Y:S02]  /*6ac0*/  F2FP.SATFINITE.E4M3.F32.PACK_AB_MERGE_C R48, R46, R45, R48 ;  /* 0x0000002d2e30723e */ /* 0x000fe40004807030 */
[----:B------:R-:W-:Y:S02]  /*6ad0*/  F2FP.SATFINITE.E4M3.F32.PACK_AB_MERGE_C R50, R54, R53, R55 ;  /* 0x000000353632723e */ /* 0x000fe40004807037 */
[----:B------:R-:W-:Y:S05]  /*6ae0*/  F2FP.SATFINITE.E4M3.F32.PACK_AB_MERGE_C R51, R58, R57, R59 ;  /* 0x000000393a33723e */ /* 0x000fea000480703b */
[----:B------:R1:W-:Y:S01]  /*6af0*/  STS.128 [R147+0x2030], R48 ;  /* 0x0020303093007388 */ /* 0x0003e20000000c00 */
[----:B------:R-:W-:Y:S01]  /*6b00*/  @!PT LDS RZ, [RZ] ;  /* 0x00000000fffff984 */ /* 0x000fe20000000800 */
[----:B------:R-:W-:Y:S01]  /*6b10*/  @!PT LDS RZ, [RZ] ;  /* 0x00000000fffff984 */ /* 0x000fe20000000800 */
[----:B------:R-:W-:Y:S01]  /*6b20*/  @!PT LDS RZ, [RZ] ;  /* 0x00000000fffff984 */ /* 0x000fe20000000800 */
[----:B------:R-:W-:Y:S01]  /*6b30*/  @!PT LDS RZ, [RZ] ;  /* 0x00000000fffff984 */ /* 0x000fe20000000800 */
[----:B------:R3:W-:Y:S07]  /*6b40*/  MEMBAR.ALL.CTA ;  /* 0x0000000000007992 */ /* 0x0007ee0000008000 */
[----:B---3--:R-:W3:Y:S02]  /*6b50*/  FENCE.VIEW.ASYNC.S ;  /* 0x00000000000073c6 */ /* 0x008ee40000000000 */
[----:B---3--:R-:W-:Y:S06]  /*6b60*/  BAR.SYNC.DEFER_BLOCKING 0x1, 0x80 ;  /* 0x0042000000007b1d */ /* 0x008fec0000010000 */
[----:B------:R-:W-:Y:S05]  /*6b70*/  @P0 BRA `(.L_x_99) ;  /* 0x0000000000300947 */ /* 0x000fea0003800000 */
[----:B------:R-:W-:Y:S02]  /*6b80*/  UIADD3 UR4, UPT, UPT, UR44, 0x2200, URZ ;  /* 0x000022002c047890 */ /* 0x000fe4000fffe0ff */
[----:B------:R-:W-:Y:S02]  /*6b90*/  USHF.L.U32 UR9, UR45, 0x6, URZ ;  /* 0x000000062d097899 */ /* 0x000fe400080006ff */
[----:B------:R-:W-:Y:S02]  /*6ba0*/  USHF.L.U32 UR10, UR46, 0x7, URZ ;  /* 0x000000072e0a7899 */ /* 0x000fe400080006ff */
[----:B------:R-:W-:Y:S01]  /*6bb0*/  MOV R150, UR4 ;  /* 0x0000000400967c02 */ /* 0x000fe20008000f00 */
[----:B------:R-:W-:Y:S01]  /*6bc0*/  UIADD3 UR4, UP0, UPT, UR62, 0x680, URZ ;  /* 0x000006803e047890 */ /* 0x000fe2000ff1e0ff */
[----:B------:R-:W-:Y:S02]  /*6bd0*/  UMOV UR11, UR36 ;  /* 0x00000024000b7c82 */ /* 0x000fe40008000000 */
[----:B------:R-:W-:Y:S01]  /*6be0*/  R2UR UR8, R150 ;  /* 0x00000000960872ca */ /* 0x000fe200000e0000 */
[----:B------:R-:W-:Y:S11]  /*6bf0*/  UIADD3.X UR5, UPT, UPT, URZ, UR63, URZ, UP0, !UPT ;  /* 0x0000003fff057290 */ /* 0x000ff600087fe4ff */
[----:B------:R-:W-:Y:S01]  /*6c00*/  @!UPT UIADD3 URZ, UPT, UPT, URZ, URZ, URZ ;  /* 0x000000fffffff290 */ /* 0x000fe2000fffe0ff */
[----:B------:R3:W-:Y:S01]  /*6c10*/  UTMASTG.3D [UR8], [UR4] ;  /* 0x00000008040073b5 */ /* 0x0007e20008010000 */
[----:B------:R0:W-:Y:S01]  /*6c20*/  UTMACMDFLUSH ;  /* 0x00000000000079b7 */ /* 0x0001e20000000000 */
[----:B---3--:R-:W-:Y:S04]  /*6c30*/  DEPBAR.LE SB0, 0x0 ;  /* 0x000080000000791a */ /* 0x008fe80000000000 */
.L_x_99:
[----:B------:R-:W-:Y:S05]  /*6c40*/  BSYNC.RECONVERGENT B0 ;  /* 0x0000000000007941 */ /* 0x000fea0003800200 */
.L_x_98:
[----:B------:R-:W-:Y:S01]  /*6c50*/  BAR.SYNC.DEFER_BLOCKING 0x1, 0x80 ;  /* 0x0042000000007b1d */ /* 0x000fe20000010000 */
[----:B------:R-:W-:Y:S01]  /*6c60*/  ISETP.NE.AND P0, PT, R143, 0x2, PT ;  /* 0x000000028f00780c */ /* 0x000fe20003f05270 */
[----:B------:R-:W-:Y:S01]  /*6c70*/  UISETP.NE.AND UP0, UPT, UR47, URZ, UPT ;  /* 0x000000ff2f00728c */ /* 0x000fe2000bf05270 */
[----:B------:R-:W-:Y:S01]  /*6c80*/  ISETP.NE.AND P1, PT, R68, 0x4, PT ;  /* 0x000000044400780c */ /* 0x000fe20003f25270 */
[----:B------:R-:W-:Y:S01]  /*6c90*/  UIADD3 UR45, UPT, UPT, UR37, UR55, URZ ;  /* 0x00000037252d7290 */ /* 0x000fe2000fffe0ff */
[----:B------:R-:W-:Y:S01]  /*6ca0*/  SEL R2, RZ, 0x1, P0 ;  /* 0x00000001ff027807 */ /* 0x000fe20000000000 */
[----:B------:R-:W-:Y:S01]  /*6cb0*/  UIADD3 UR46, UPT, UPT, UR38, UR58, URZ ;  /* 0x0000003a262e7290 */ /* 0x000fe2000fffe0ff */
[----:B------:R-:W-:Y:S02]  /*6cc0*/  SEL R0, RZ, 0x1, P1 ;  /* 0x00000001ff007807 */ /* 0x000fe40000800000 */
[----:B------:R-:W-:Y:S02]  /*6cd0*/  LOP3.LUT R145, R145, R2, RZ, 0x3c, !PT ;  /* 0x0000000291917212 */ /* 0x000fe400078e3cff */
[----:B------:R-:W-:Y:S02]  /*6ce0*/  LOP3.LUT R146, R146, R0, RZ, 0x3c, !PT ;  /* 0x0000000092927212 */ /* 0x000fe400078e3cff */
[----:B------:R-:W-:Y:S02]  /*6cf0*/  SEL R143, R143, RZ, P0 ;  /* 0x000000ff8f8f7207 */ /* 0x000fe40000000000 */
[----:B------:R-:W-:Y:S01]  /*6d00*/  SEL R68, R68, RZ, P1 ;  /* 0x000000ff44447207 */ /* 0x000fe20000800000 */
[----:B------:R-:W-:Y:S01]  /*6d10*/  UMOV UR36, UR54 ;  /* 0x0000003600247c82 */ /* 0x000fe20008000000 */
[----:B------:R-:W-:Y:S05]  /*6d20*/  BRA.U UP0, `(.L_x_100) ;  /* 0xffffffdd00187547 */ /* 0x000fea000b83ffff */
[----:B------:R-:W-:Y:S05]  /*6d30*/  EXIT ;  /* 0x000000000000794d */ /* 0x000fea0003800000 */
.L_x_24:
[----:B-1----:R1:W2:Y:S02]  /*6d40*/  SYNCS.PHASECHK.TRANS64.TRYWAIT P0, [R0+URZ+0xc0], R2 ;  /* 0x0000c002000075a7 */ /* 0x0022a400080011ff */
[----:B--2---:R-:W-:Y:S05]  /*6d50*/  @!P0 NANOSLEEP.SYNCS 0x989680 ;  /* 0x009896800000895d */ /* 0x004fea0003900000 */
[----:B------:R-:W2:Y:S02]  /*6d60*/  @!P0 SYNCS.PHASECHK.TRANS64 P0, [R0+URZ+0xc0], R2 ;  /* 0x0000c002000085a7 */ /* 0x000ea400080010ff */
[----:B--2---:R-:W-:Y:S05]  /*6d70*/  @!P0 BRA `(.L_x_24) ;  /* 0xfffffffc00f08947 */ /* 0x004fea000383ffff */
[----:B------:R-:W-:Y:S05]  /*6d80*/  BRA `(.L_x_101) ;  /* 0xffffffa800987947 */ /* 0x000fea000383ffff */
.L_x_27:
[----:B-1----:R-:W-:-:S07]  /*6d90*/  MOV R0, UR33 ;  /* 0x0000002100007c02 */ /* 0x002fce0008000f00 */
.L_x_102:
[----:B-1----:R1:W2:Y:S02]  /*6da0*/  SYNCS.PHASECHK.TRANS64.TRYWAIT P0, [R0+URZ+0x18], R3 ;  /* 0x00001803000075a7 */ /* 0x0022a400080011ff */
[----:B--2---:R-:W-:Y:S05]  /*6db0*/  @!P0 NANOSLEEP.SYNCS 0x989680 ;  /* 0x009896800000895d */ /* 0x004fea0003900000 */
[----:B------:R-:W2:Y:S02]  /*6dc0*/  @!P0 SYNCS.PHASECHK.TRANS64 P0, [R0+URZ+0x18], R3 ;  /* 0x00001803000085a7 */ /* 0x000ea400080010ff */
[----:B--2---:R-:W-:Y:S05]  /*6dd0*/  @!P0 BRA `(.L_x_102) ;  /* 0xfffffffc00f08947 */ /* 0x004fea000383ffff */
[----:B------:R-:W-:Y:S05]  /*6de0*/  BRA `(.L_x_26) ;  /* 0xffffffa800d87947 */ /* 0x000fea000383ffff */
.L_x_34:
[----:B-1----:R-:W-:-:S07]  /*6df0*/  MOV R0, UR17 ;  /* 0x0000001100007c02 */ /* 0x002fce0008000f00 */
.L_x_103:
[----:B-1----:R1:W2:Y:S02]  /*6e00*/  SYNCS.PHASECHK.TRANS64.TRYWAIT P0, [R0+URZ+0x18], R3 ;  /* 0x00001803000075a7 */ /* 0x0022a400080011ff */
[----:B--2---:R-:W-:Y:S05]  /*6e10*/  @!P0 NANOSLEEP.SYNCS 0x989680 ;  /* 0x009896800000895d */ /* 0x004fea0003900000 */
[----:B------:R-:W2:Y:S02]  /*6e20*/  @!P0 SYNCS.PHASECHK.TRANS64 P0, [R0+URZ+0x18], R3 ;  /* 0x00001803000085a7 */ /* 0x000ea400080010ff */
[----:B--2---:R-:W-:Y:S05]  /*6e30*/  @!P0 BRA `(.L_x_103) ;  /* 0xfffffffc00f08947 */ /* 0x004fea000383ffff */
[----:B------:R-:W-:Y:S05]  /*6e40*/  BRA `(.L_x_33) ;  /* 0xffffffac00947947 */ /* 0x000fea000383ffff */
.L_x_39:
[----:B-1----:R1:W2:Y:S02]  /*6e50*/  SYNCS.PHASECHK.TRANS64.TRYWAIT P0, [R3+URZ+0x50], R0 ;  /* 0x00005000030075a7 */ /* 0x0022a400080011ff */
[----:B--2---:R-:W-:Y:S05]  /*6e60*/  @!P0 NANOSLEEP.SYNCS 0x989680 ;  /* 0x009896800000895d */ /* 0x004fea0003900000 */
[----:B------:R-:W2:Y:S02]  /*6e70*/  @!P0 SYNCS.PHASECHK.TRANS64 P0, [R3+URZ+0x50], R0 ;  /* 0x00005000030085a7 */ /* 0x000ea400080010ff */
[----:B--2---:R-:W-:Y:S05]  /*6e80*/  @!P0 BRA `(.L_x_39) ;  /* 0xfffffffc00f08947 */ /* 0x004fea000383ffff */
[----:B------:R-:W-:Y:S05]  /*6e90*/  BRA `(.L_x_104) ;  /* 0xffffffb000347947 */ /* 0x000fea000383ffff */
.L_x_43:
[----:B------:R-:W-:-:S07]  /*6ea0*/  MOV R0, UR4 ;  /* 0x0000000400007c02 */ /* 0x000fce0008000f00 */
.L_x_105:
[----:B-1----:R1:W2:Y:S02]  /*6eb0*/  SYNCS.PHASECHK.TRANS64.TRYWAIT P0, [R0+URZ], R2 ;  /* 0x00000002000075a7 */ /* 0x0022a400080011ff */
[----:B--2---:R-:W-:Y:S05]  /*6ec0*/  @!P0 NANOSLEEP.SYNCS 0x989680 ;  /* 0x009896800000895d */ /* 0x004fea0003900000 */
[----:B------:R-:W2:Y:S02]  /*6ed0*/  @!P0 SYNCS.PHASECHK.TRANS64 P0, [R0+URZ], R2 ;  /* 0x00000002000085a7 */ /* 0x000ea400080010ff */
[----:B--2---:R-:W-:Y:S05]  /*6ee0*/  @!P0 BRA `(.L_x_105) ;  /* 0xfffffffc00f08947 */ /* 0x004fea000383ffff */
[----:B------:R-:W-:Y:S05]  /*6ef0*/  BRA `(.L_x_106) ;  /* 0xffffffb400d87947 */ /* 0x000fea000383ffff */
.L_x_44:
[----:B------:R-:W-:-:S07]  /*6f00*/  MOV R0, UR5 ;  /* 0x0000000500007c02 */ /* 0x000fce0008000f00 */
.L_x_107:
[----:B-1----:R1:W2:Y:S02]  /*6f10*/  SYNCS.PHASECHK.TRANS64.TRYWAIT P0, [R0+URZ], R2 ;  /* 0x00000002000075a7 */ /* 0x0022a400080011ff */
[----:B--2---:R-:W-:Y:S05]  /*6f20*/  @!P0 NANOSLEEP.SYNCS 0x989680 ;  /* 0x009896800000895d */ /* 0x004fea0003900000 */
[----:B------:R-:W2:Y:S02]  /*6f30*/  @!P0 SYNCS.PHASECHK.TRANS64 P0, [R0+URZ], R2 ;  /* 0x00000002000085a7 */ /* 0x000ea400080010ff */
[----:B--2---:R-:W-:Y:S05]  /*6f40*/  @!P0 BRA `(.L_x_107) ;  /* 0xfffffffc00f08947 */ /* 0x004fea000383ffff */
[----:B------:R-:W-:Y:S05]  /*6f50*/  BRA `(.L_x_108) ;  /* 0xffffffb400e47947 */ /* 0x000fea000383ffff */
.L_x_47:
[----:B-1----:R1:W2:Y:S02]  /*6f60*/  SYNCS.PHASECHK.TRANS64.TRYWAIT P0, [R2+URZ+0xb0], R4 ;  /* 0x0000b004020075a7 */ /* 0x0022a400080011ff */
[----:B--2---:R-:W-:Y:S05]  /*6f70*/  @!P0 NANOSLEEP.SYNCS 0x989680 ;  /* 0x009896800000895d */ /* 0x004fea0003900000 */
[----:B------:R-:W2:Y:S02]  /*6f80*/  @!P0 SYNCS.PHASECHK.TRANS64 P0, [R2+URZ+0xb0], R4 ;  /* 0x0000b004020085a7 */ /* 0x000ea400080010ff */
[----:B--2---:R-:W-:Y:S05]  /*6f90*/  @!P0 BRA `(.L_x_47) ;  /* 0xfffffffc00f08947 */ /* 0x004fea000383ffff */
[----:B------:R-:W-:Y:S05]  /*6fa0*/  BRA `(.L_x_109) ;  /* 0xffffffb800407947 */ /* 0x000fea000383ffff */
.L_x_48:
[----:B------:R-:W-:-:S07]  /*6fb0*/  MOV R2, UR4 ;  /* 0x0000000400027c02 */ /* 0x000fce0008000f00 */
.L_x_110:
[----:B-1----:R1:W2:Y:S02]  /*6fc0*/  SYNCS.PHASECHK.TRANS64.TRYWAIT P0, [R2+URZ+0x60], R5 ;  /* 0x00006005020075a7 */ /* 0x0022a400080011ff */
[----:B--2---:R-:W-:Y:S05]  /*6fd0*/  @!P0 NANOSLEEP.SYNCS 0x989680 ;  /* 0x009896800000895d */ /* 0x004fea0003900000 */
[----:B------:R-:W2:Y:S02]  /*6fe0*/  @!P0 SYNCS.PHASECHK.TRANS64 P0, [R2+URZ+0x60], R5 ;  /* 0x00006005020085a7 */ /* 0x000ea400080010ff */
[----:B--2---:R-:W-:Y:S05]  /*6ff0*/  @!P0 BRA `(.L_x_110) ;  /* 0xfffffffc00f08947 */ /* 0x004fea000383ffff */
[----:B------:R-:W-:Y:S05]  /*7000*/  BRA `(.L_x_111) ;  /* 0xffffffb800507947 */ /* 0x000fea000383ffff */
.L_x_49:
[----:B-1----:R1:W2:Y:S02]  /*7010*/  SYNCS.PHASECHK.TRANS64.TRYWAIT P1, [R2+URZ+0x50], R4 ;  /* 0x00005004020075a7 */ /* 0x0022a400080211ff */
[----:B--2---:R-:W-:Y:S05]  /*7020*/  @!P1 NANOSLEEP.SYNCS 0x989680 ;  /* 0x009896800000995d */ /* 0x004fea0003900000 */
[----:B------:R-:W2:Y:S02]  /*7030*/  @!P1 SYNCS.PHASECHK.TRANS64 P1, [R2+URZ+0x50], R4 ;  /* 0x00005004020095a7 */ /* 0x000ea400080210ff */
[----:B--2---:R-:W-:Y:S05]  /*7040*/  @!P1 BRA `(.L_x_49) ;  /* 0xfffffffc00f09947 */ /* 0x004fea000383ffff */
[----:B------:R-:W-:Y:S05]  /*7050*/  BRA `(.L_x_112) ;  /* 0xffffffb800807947 */ /* 0x000fea000383ffff */
.L_x_52:
[----:B------:R-:W-:-:S07]  /*7060*/  MOV R0, UR4 ;  /* 0x0000000400007c02 */ /* 0x000fce0008000f00 */
.L_x_113:
[----:B-1----:R1:W2:Y:S02]  /*7070*/  SYNCS.PHASECHK.TRANS64.TRYWAIT P0, [R0+URZ+0x60], R2 ;  /* 0x00006002000075a7 */ /* 0x0022a400080011ff */
[----:B--2---:R-:W-:Y:S05]  /*7080*/  @!P0 NANOSLEEP.SYNCS 0x989680 ;  /* 0x009896800000895d */ /* 0x004fea0003900000 */
[----:B------:R-:W2:Y:S02]  /*7090*/  @!P0 SYNCS.PHASECHK.TRANS64 P0, [R0+URZ+0x60], R2 ;  /* 0x00006002000085a7 */ /* 0x000ea400080010ff */
[----:B--2---:R-:W-:Y:S05]  /*70a0*/  @!P0 BRA `(.L_x_113) ;  /* 0xfffffffc00f08947 */ /* 0x004fea000383ffff */
[----:B------:R-:W-:Y:S05]  /*70b0*/  BRA `(.L_x_51) ;  /* 0xffffffb800d47947 */ /* 0x000fea000383ffff */
.L_x_59:
[----:B-1----:R1:W2:Y:S02]  /*70c0*/  SYNCS.PHASECHK.TRANS64.TRYWAIT P1, [R0+URZ+0x50], R2 ;  /* 0x00005002000075a7 */ /* 0x0022a400080211ff */
[----:B--2---:R-:W-:Y:S05]  /*70d0*/  @!P1 NANOSLEEP.SYNCS 0x989680 ;  /* 0x009896800000995d */ /* 0x004fea0003900000 */
[----:B------:R-:W2:Y:S02]  /*70e0*/  @!P1 SYNCS.PHASECHK.TRANS64 P1, [R0+URZ+0x50], R2 ;  /* 0x00005002000095a7 */ /* 0x000ea400080210ff */
[----:B--2---:R-:W-:Y:S05]  /*70f0*/  @!P1 BRA `(.L_x_59) ;  /* 0xfffffffc00f09947 */ /* 0x004fea000383ffff */
[----:B------:R-:W-:Y:S05]  /*7100*/  BRA `(.L_x_114) ;  /* 0xffffffc000307947 */ /* 0x000fea000383ffff */
.L_x_60:
[----:B------:R-:W-:-:S07]  /*7110*/  MOV R2, UR18 ;  /* 0x0000001200027c02 */ /* 0x000fce0008000f00 */
.L_x_115:
[----:B-1----:R1:W2:Y:S02]  /*7120*/  SYNCS.PHASECHK.TRANS64.TRYWAIT P0, [R2+URZ+0x90], R0 ;  /* 0x00009000020075a7 */ /* 0x0022a400080011ff */
[----:B--2---:R-:W-:Y:S05]  /*7130*/  @!P0 NANOSLEEP.SYNCS 0x989680 ;  /* 0x009896800000895d */ /* 0x004fea0003900000 */
[----:B------:R-:W2:Y:S02]  /*7140*/  @!P0 SYNCS.PHASECHK.TRANS64 P0, [R2+URZ+0x90], R0 ;  /* 0x00009000020085a7 */ /* 0x000ea400080010ff */
[----:B--2---:R-:W-:Y:S05]  /*7150*/  @!P0 BRA `(.L_x_115) ;  /* 0xfffffffc00f08947 */ /* 0x004fea000383ffff */
[----:B------:R-:W-:Y:S05]  /*7160*/  BRA `(.L_x_116) ;  /* 0xffffffc000647947 */ /* 0x000fea000383ffff */
.L_x_63:
[----:B------:R-:W-:Y:S07]  /*7170*/  MOV R0, UR6 ;  /* 0x0000000600007c02 */ /* 0x000fee0008000f00 */
.L_x_117:
[----:B-1----:R1:W2:Y:S02]  /*7180*/  SYNCS.PHASECHK.TRANS64.TRYWAIT P0, [R0+URZ], R2 ;  /* 0x00000002000075a7 */ /* 0x0022a400080011ff */
[----:B--2---:R-:W-:Y:S05]  /*7190*/  @!P0 NANOSLEEP.SYNCS 0x989680 ;  /* 0x009896800000895d */ /* 0x004fea0003900000 */
[----:B------:R-:W2:Y:S02]  /*71a0*/  @!P0 SYNCS.PHASECHK.TRANS64 P0, [R0+URZ], R2 ;  /* 0x00000002000085a7 */ /* 0x000ea400080010ff */
[----:B--2---:R-:W-:Y:S05]  /*71b0*/  @!P0 BRA `(.L_x_117) ;  /* 0xfffffffc00f08947 */ /* 0x004fea000383ffff */
[----:B------:R-:W-:Y:S05]  /*71c0*/  BRA `(.L_x_62) ;  /* 0xffffffc000847947 */ /* 0x000fea000383ffff */
.L_x_66:
[----:B------:R-:W-:-:S07]  /*71d0*/  MOV R0, UR4 ;  /* 0x0000000400007c02 */ /* 0x000fce0008000f00 */
.L_x_118:
[----:B--2---:R2:W4:Y:S02]  /*71e0*/  SYNCS.PHASECHK.TRANS64.TRYWAIT P0, [R0+URZ], R2 ;  /* 0x00000002000075a7 */ /* 0x00452400080011ff */
[----:B----4-:R-:W-:Y:S05]  /*71f0*/  @!P0 NANOSLEEP.SYNCS 0x989680 ;  /* 0x009896800000895d */ /* 0x010fea0003900000 */
[----:B------:R-:W4:Y:S02]  /*7200*/  @!P0 SYNCS.PHASECHK.TRANS64 P0, [R0+URZ], R2 ;  /* 0x00000002000085a7 */ /* 0x000f2400080010ff */
[----:B----4-:R-:W-:Y:S05]  /*7210*/  @!P0 BRA `(.L_x_118) ;  /* 0xfffffffc00f08947 */ /* 0x010fea000383ffff */
[----:B------:R-:W-:Y:S05]  /*7220*/  BRA `(.L_x_119) ;  /* 0xffffffc400247947 */ /* 0x000fea000383ffff */
.L_x_67:
[----:B------:R-:W-:-:S07]  /*7230*/  MOV R0, UR5 ;  /* 0x0000000500007c02 */ /* 0x000fce0008000f00 */
.L_x_120:
[----:B-1----:R1:W2:Y:S02]  /*7240*/  SYNCS.PHASECHK.TRANS64.TRYWAIT P0, [R0+URZ], R3 ;  /* 0x00000003000075a7 */ /* 0x0022a400080011ff */
[----:B--2---:R-:W-:Y:S05]  /*7250*/  @!P0 NANOSLEEP.SYNCS 0x989680 ;  /* 0x009896800000895d */ /* 0x004fea0003900000 */
[----:B------:R-:W2:Y:S02]  /*7260*/  @!P0 SYNCS.PHASECHK.TRANS64 P0, [R0+URZ], R3 ;  /* 0x00000003000085a7 */ /* 0x000ea400080010ff */
[----:B--2---:R-:W-:Y:S05]  /*7270*/  @!P0 BRA `(.L_x_120) ;  /* 0xfffffffc00f08947 */ /* 0x004fea000383ffff */
[----:B------:R-:W-:Y:S05]  /*7280*/  BRA `(.L_x_121) ;  /* 0xffffffc400307947 */ /* 0x000fea000383ffff */
.L_x_68:
[----:B------:R-:W-:-:S07]  /*7290*/  MOV R0, UR5 ;  /* 0x0000000500007c02 */ /* 0x000fce0008000f00 */
.L_x_122:
[----:B-1----:R1:W2:Y:S02]  /*72a0*/  SYNCS.PHASECHK.TRANS64.TRYWAIT P0, [R0+URZ], R3 ;  /* 0x00000003000075a7 */ /* 0x0022a400080011ff */
[----:B--2---:R-:W-:Y:S05]  /*72b0*/  @!P0 NANOSLEEP.SYNCS 0x989680 ;  /* 0x009896800000895d */ /* 0x004fea0003900000 */
[----:B------:R-:W2:Y:S02]  /*72c0*/  @!P0 SYNCS.PHASECHK.TRANS64 P0, [R0+URZ], R3 ;  /* 0x00000003000085a7 */ /* 0x000ea400080010ff */
[----:B--2---:R-:W-:Y:S05]  /*72d0*/  @!P0 BRA `(.L_x_122) ;  /* 0xfffffffc00f08947 */ /* 0x004fea000383ffff */
[----:B------:R-:W-:Y:S05]  /*72e0*/  BRA `(.L_x_123) ;  /* 0xffffffc4003c7947 */ /* 0x000fea000383ffff */
.L_x_69:
[----:B-1----:R-:W-:-:S07]  /*72f0*/  MOV R0, UR4 ;  /* 0x0000000400007c02 */ /* 0x002fce0008000f00 */
.L_x_124:
[----:B-1----:R1:W2:Y:S02]  /*7300*/  SYNCS.PHASECHK.TRANS64.TRYWAIT P0, [R0+URZ], R2 ;  /* 0x00000002000075a7 */ /* 0x0022a400080011ff */
[----:B--2---:R-:W-:Y:S05]  /*7310*/  @!P0 NANOSLEEP.SYNCS 0x989680 ;  /* 0x009896800000895d */ /* 0x004fea0003900000 */
[----:B------:R-:W2:Y:S02]  /*7320*/  @!P0 SYNCS.PHASECHK.TRANS64 P0, [R0+URZ], R2 ;  /* 0x00000002000085a7 */ /* 0x000ea400080010ff */
[----:B--2---:R-:W-:Y:S05]  /*7330*/  @!P0 BRA `(.L_x_124) ;  /* 0xfffffffc00f08947 */ /* 0x004fea000383ffff */
[----:B------:R-:W-:Y:S05]  /*7340*/  BRA `(.L_x_125) ;  /* 0xffffffc400487947 */ /* 0x000fea000383ffff */
.L_x_74:
[----:B--2---:R2:W3:Y:S02]  /*7350*/  SYNCS.PHASECHK.TRANS64.TRYWAIT P0, [R7+URZ+0x50], R0 ;  /* 0x00005000070075a7 */ /* 0x0044e400080011ff */
[----:B---3--:R-:W-:Y:S05]  /*7360*/  @!P0 NANOSLEEP.SYNCS 0x989680 ;  /* 0x009896800000895d */ /* 0x008fea0003900000 */
[----:B------:R-:W3:Y:S02]  /*7370*/  @!P0 SYNCS.PHASECHK.TRANS64 P0, [R7+URZ+0x50], R0 ;  /* 0x00005000070085a7 */ /* 0x000ee400080010ff */
[----:B---3--:R-:W-:Y:S05]  /*7380*/  @!P0 BRA `(.L_x_74) ;  /* 0xfffffffc00f08947 */ /* 0x008fea000383ffff */
[----:B------:R-:W-:Y:S05]  /*7390*/  BRA `(.L_x_126) ;  /* 0xffffffc8005c7947 */ /* 0x000fea000383ffff */
.L_x_77:
[----:B-1----:R-:W-:Y:S07]  /*73a0*/  MOV R0, UR17 ;  /* 0x0000001100007c02 */ /* 0x002fee0008000f00 */
.L_x_127:
[----:B-1----:R1:W2:Y:S02]  /*73b0*/  SYNCS.PHASECHK.TRANS64.TRYWAIT P2, [R0+URZ+0x48], R7 ;  /* 0x00004807000075a7 */ /* 0x0022a400080411ff */
[----:B--2---:R-:W-:Y:S05]  /*73c0*/  @!P2 NANOSLEEP.SYNCS 0x989680 ;  /* 0x009896800000a95d */ /* 0x004fea0003900000 */
[----:B------:R-:W2:Y:S02]  /*73d0*/  @!P2 SYNCS.PHASECHK.TRANS64 P2, [R0+URZ+0x48], R7 ;  /* 0x000048070000a5a7 */ /* 0x000ea400080410ff */
[----:B--2---:R-:W-:Y:S05]  /*73e0*/  @!P2 BRA `(.L_x_127) ;  /* 0xfffffffc00f0a947 */ /* 0x004fea000383ffff */
[----:B------:R-:W-:Y:S05]  /*73f0*/  BRA `(.L_x_76) ;  /* 0xffffffcc00bc7947 */ /* 0x000fea000383ffff */
.L_x_80:
[----:B-1----:R-:W-:Y:S07]  /*7400*/  MOV R0, UR17 ;  /* 0x0000001100007c02 */ /* 0x002fee0008000f00 */
.L_x_128:
[----:B-1----:R1:W2:Y:S02]  /*7410*/  SYNCS.PHASECHK.TRANS64.TRYWAIT P0, [R0+URZ+0x38], R6 ;  /* 0x00003806000075a7 */ /* 0x0022a400080011ff */
[----:B--2---:R-:W-:Y:S05]  /*7420*/  @!P0 NANOSLEEP.SYNCS 0x989680 ;  /* 0x009896800000895d */ /* 0x004fea0003900000 */
[----:B------:R-:W2:Y:S02]  /*7430*/  @!P0 SYNCS.PHASECHK.TRANS64 P0, [R0+URZ+0x38], R6 ;  /* 0x00003806000085a7 */ /* 0x000ea400080010ff */
[----:B--2---:R-:W-:Y:S05]  /*7440*/  @!P0 BRA `(.L_x_128) ;  /* 0xfffffffc00f08947 */ /* 0x004fea000383ffff */
[----:B------:R-:W-:Y:S05]  /*7450*/  BRA `(.L_x_129) ;  /* 0xffffffd0000c7947 */ /* 0x000fea000383ffff */
.L_x_83:
[----:B---3--:R3:W4:Y:S02]  /*7460*/  SYNCS.PHASECHK.TRANS64.TRYWAIT P0, [R3+URZ+0x50], R0 ;  /* 0x00005000030075a7 */ /* 0x00872400080011ff */
[----:B----4-:R-:W-:Y:S05]  /*7470*/  @!P0 NANOSLEEP.SYNCS 0x989680 ;  /* 0x009896800000895d */ /* 0x010fea0003900000 */
[----:B------:R-:W4:Y:S02]  /*7480*/  @!P0 SYNCS.PHASECHK.TRANS64 P0, [R3+URZ+0x50], R0 ;  /* 0x00005000030085a7 */ /* 0x000f2400080010ff */
[----:B----4-:R-:W-:Y:S05]  /*7490*/  @!P0 BRA `(.L_x_83) ;  /* 0xfffffffc00f08947 */ /* 0x010fea000383ffff */
[----:B------:R-:W-:Y:S05]  /*74a0*/  BRA `(.L_x_130) ;  /* 0xffffffd4004c7947 */ /* 0x000fea000383ffff */
.L_x_94:
[----:B-1----:R-:W-:Y:S04]  /*74b0*/  MOV R0, UR44 ;  /* 0x0000002c00007c02 */ /* 0x002fe80008000f00 */
[----:B------:R1:W2:Y:S03]  /*74c0*/  SYNCS.PHASECHK.TRANS64.TRYWAIT P1, [R0+URZ+0x30], R3 ;  /* 0x00003003000075a7 */ /* 0x0002a600080211ff */
[----:B--2---:R-:W-:Y:S05]  /*74d0*/  @!P1 NANOSLEEP.SYNCS 0x989680 ;  /* 0x009896800000995d */ /* 0x004fea0003900000 */
[----:B------:R-:W2:Y:S02]  /*74e0*/  @!P1 SYNCS.PHASECHK.TRANS64 P1, [R0+URZ+0x30], R3 ;  /* 0x00003003000095a7 */ /* 0x000ea400080210ff */
[----:B--2---:R-:W-:Y:S05]  /*74f0*/  @!P1 BRA `(.L_x_94) ;  /* 0xfffffffc00ec9947 */ /* 0x004fea000383ffff */
[----:B------:R-:W-:Y:S05]  /*7500*/  BRA `(.L_x_93) ;  /* 0xffffffe000a47947 */ /* 0x000fea000383ffff */
.L_x_96:
[----:B------:R1:W1:Y:S02]  /*7510*/  SYNCS.PHASECHK.TRANS64.TRYWAIT P1, [R22+URZ+0x70], R4 ;  /* 0x00007004160075a7 */ /* 0x00026400080211ff */
[----:B-1----:R-:W-:Y:S05]  /*7520*/  @!P1 NANOSLEEP.SYNCS 0x989680 ;  /* 0x009896800000995d */ /* 0x002fea0003900000 */
[----:B------:R-:W1:Y:S02]  /*7530*/  @!P1 SYNCS.PHASECHK.TRANS64 P1, [R22+URZ+0x70], R4 ;  /* 0x00007004160095a7 */ /* 0x000e6400080210ff */
[----:B-1----:R-:W-:Y:S05]  /*7540*/  @!P1 BRA `(.L_x_96) ;  /* 0xfffffffc00f09947 */ /* 0x002fea000383ffff */
[----:B------:R-:W-:Y:S05]  /*7550*/  BRA `(.L_x_95) ;  /* 0xffffffe000e87947 */ /* 0x000fea000383ffff */
        .weak           $__internal_0_$__cuda_sm10x_tcgen05_guardrail_trap_col_being_dealloced_not_returned_by_alloc
        .type           $__internal_0_$__cuda_sm10x_tcgen05_guardrail_trap_col_being_dealloced_not_returned_by_alloc,@function
        .size           $__internal_0_$__cuda_sm10x_tcgen05_guardrail_trap_col_being_dealloced_not_returned_by_alloc,($__internal_1_$__cuda_sm10x_tcgen05_guardrail_trap_phase_invalid_during_alloc - $__internal_0_$__cuda_sm10x_tcgen05_guardrail_trap_col_being_dealloced_not_returned_by_alloc)
$__internal_0_$__cuda_sm10x_tcgen05_guardrail_trap_col_being_dealloced_not_returned_by_alloc:
[----:B------:R-:W-:Y:S05]  /*7560*/  BPT.TRAP 0x1 ;  /* 0x000000040000795c */ /* 0x000fea0000300000 */
[----:B------:R-:W-:-:S04]  /*7570*/  HFMA2 R3, -RZ, RZ, 0, 0 ;  /* 0x00000000ff037431 */ /* 0x000fc800000001ff */
[----:B------:R-:W-:Y:S05]  /*7580*/  RET.REL.NODEC R2 `(_ZN7cutlass13device_kernelINS_4gemm6kernel13GemmUniversalIN4cute5tupleIJiiiiEEENS1_10collective13CollectiveMmaINS1_35MainloopSm100TmaUmmaWarpSpecializedILi3ELi2ELi4ENS5_IJNS4_1CILi1EEENSA_ILi2EEESB_EEEEENS5_IJNSA_ILi128EEENSA_ILi64EEENSA_ILi32EEEEEENS_12float_e4m3_tENS5_IJlSB_lEEESJ_SK_NS4_8TiledMMAINS4_8MMA_AtomIJNS4_10MMA_TraitsINS4_19SM100_MMA_F8F6F4_SSEJSJ_SJ_fSF_SG_NS4_17integral_constantINS4_4UMMA5MajorELSR_0EEESS_NSP_INSQ_7ScaleInELST_0EEESU_EEEEEENS4_6LayoutINS5_IJSB_SB_SB_EEENS5_IJNSA_ILi0EEESZ_SZ_EEEEENS5_IJNS4_10UnderscoreES12_S12_EEEEENS4_23SM90_TMA_LOAD_MULTICASTENS4_14ComposedLayoutINS4_7SwizzleILi1ELi4ELi3EEENS4_18smem_ptr_flag_bitsILi8EEENSX_INS5_IJNSA_ILi8EEESH_EEENS5_IJSH_SB_EEEEEEEvNS4_8identityENS4_13SM90_TMA_LOADES1F_vS1G_EENS_8epilogue10collective18CollectiveEpilogueINS1J_23Sm100TmaWarpSpecializedILi1ELi1ELi64ELb0ELb0EEEJSI_NS5_IJNSX_ISF_SB_EENSX_ISG_SB_EEEEESJ_SK_SJ_SK_NS1J_6fusion15FusionCallbacksIS1N_NS1R_17LinearCombinationISJ_fSJ_fLNS_15FloatRoundStyleE2EEESI_S1Q_JEEENS4_5SM1004TMEM4LOAD26SM100_TMEM_LOAD_32dp32b64xES1H_NS16_INS17_ILi2ELi4ELi3EEES1A_NSX_INS5_IJS1B_SG_EEENS5_IJSG_SB_EEEEEEENS4_39AutoVectorizingCopyWithAssumedAlignmentILi128EEENS4_14SM90_TMA_STOREES25_S27_S27_EEEvvEEEEvNT_6ParamsE) ;  /* 0xffffff88029c7950 */ /* 0x000fea0003c3ffff */
        .weak           $__internal_1_$__cuda_sm10x_tcgen05_guardrail_trap_phase_invalid_during_alloc
        .type           $__internal_1_$__cuda_sm10x_tcgen05_guardrail_trap_phase_invalid_during_alloc,@function
        .size           $__internal_1_$__cuda_sm10x_tcgen05_guardrail_trap_phase_invalid_during_alloc,($__internal_2_$__cuda_sm10x_tcgen05_guardrail_trap_unallocated_columns_being_dealloced - $__internal_1_$__cuda_sm10x_tcgen05_guardrail_trap_phase_invalid_during_alloc)
$__internal_1_$__cuda_sm10x_tcgen05_guardrail_trap_phase_invalid_during_alloc:
[----:B------:R-:W-:Y:S05]  /*7590*/  BPT.TRAP 0x1 ;  /* 0x000000040000795c */ /* 0x000fea0000300000 */
[----:B------:R-:W-:-:S04]  /*75a0*/  MOV R5, 0x0 ;  /* 0x0000000000057802 */ /* 0x000fc80000000f00 */
[----:B------:R-:W-:Y:S05]  /*75b0*/  RET.REL.NODEC R4 `(_ZN7cutlass13device_kernelINS_4gemm6kernel13GemmUniversalIN4cute5tupleIJiiiiEEENS1_10collective13CollectiveMmaINS1_35MainloopSm100TmaUmmaWarpSpecializedILi3ELi2ELi4ENS5_IJNS4_1CILi1EEENSA_ILi2EEESB_EEEEENS5_IJNSA_ILi128EEENSA_ILi64EEENSA_ILi32EEEEEENS_12float_e4m3_tENS5_IJlSB_lEEESJ_SK_NS4_8TiledMMAINS4_8MMA_AtomIJNS4_10MMA_TraitsINS4_19SM100_MMA_F8F6F4_SSEJSJ_SJ_fSF_SG_NS4_17integral_constantINS4_4UMMA5MajorELSR_0EEESS_NSP_INSQ_7ScaleInELST_0EEESU_EEEEEENS4_6LayoutINS5_IJSB_SB_SB_EEENS5_IJNSA_ILi0EEESZ_SZ_EEEEENS5_IJNS4_10UnderscoreES12_S12_EEEEENS4_23SM90_TMA_LOAD_MULTICASTENS4_14ComposedLayoutINS4_7SwizzleILi1ELi4ELi3EEENS4_18smem_ptr_flag_bitsILi8EEENSX_INS5_IJNSA_ILi8EEESH_EEENS5_IJSH_SB_EEEEEEEvNS4_8identityENS4_13SM90_TMA_LOADES1F_vS1G_EENS_8epilogue10collective18CollectiveEpilogueINS1J_23Sm100TmaWarpSpecializedILi1ELi1ELi64ELb0ELb0EEEJSI_NS5_IJNSX_ISF_SB_EENSX_ISG_SB_EEEEESJ_SK_SJ_SK_NS1J_6fusion15FusionCallbacksIS1N_NS1R_17LinearCombinationISJ_fSJ_fLNS_15FloatRoundStyleE2EEESI_S1Q_JEEENS4_5SM1004TMEM4LOAD26SM100_TMEM_LOAD_32dp32b64xES1H_NS16_INS17_ILi2ELi4ELi3EEES1A_NSX_INS5_IJS1B_SG_EEENS5_IJSG_SB_EEEEEEENS4_39AutoVectorizingCopyWithAssumedAlignmentILi128EEENS4_14SM90_TMA_STOREES25_S27_S27_EEEvvEEEEvNT_6ParamsE) ;  /* 0xffffff8804907950 */ /* 0x000fea0003c3ffff */
        .weak           $__internal_2_$__cuda_sm10x_tcgen05_guardrail_trap_unallocated_columns_being_dealloced
        .type           $__internal_2_$__cuda_sm10x_tcgen05_guardrail_trap_unallocated_columns_being_dealloced,@function
        .size           $__internal_2_$__cuda_sm10x_tcgen05_guardrail_trap_unallocated_columns_being_dealloced,(.L_x_132 - $__internal_2_$__cuda_sm10x_tcgen05_guardrail_trap_unallocated_columns_being_dealloced)
$__internal_2_$__cuda_sm10x_tcgen05_guardrail_trap_unallocated_columns_being_dealloced:
[----:B------:R-:W-:Y:S05]  /*75c0*/  BPT.TRAP 0x1 ;  /* 0x000000040000795c */ /* 0x000fea0000300000 */
[----:B------:R-:W-:-:S04]  /*75d0*/  HFMA2 R3, -RZ, RZ, 0, 0 ;  /* 0x00000000ff037431 */ /* 0x000fc800000001ff */
[----:B------:R-:W-:Y:S05]  /*75e0*/  RET.REL.NODEC R2 `(_ZN7cutlass13device_kernelINS_4gemm6kernel13GemmUniversalIN4cute5tupleIJiiiiEEENS1_10collective13CollectiveMmaINS1_35MainloopSm100TmaUmmaWarpSpecializedILi3ELi2ELi4ENS5_IJNS4_1CILi1EEENSA_ILi2EEESB_EEEEENS5_IJNSA_ILi128EEENSA_ILi64EEENSA_ILi32EEEEEENS_12float_e4m3_tENS5_IJlSB_lEEESJ_SK_NS4_8TiledMMAINS4_8MMA_AtomIJNS4_10MMA_TraitsINS4_19SM100_MMA_F8F6F4_SSEJSJ_SJ_fSF_SG_NS4_17integral_constantINS4_4UMMA5MajorELSR_0EEESS_NSP_INSQ_7ScaleInELST_0EEESU_EEEEEENS4_6LayoutINS5_IJSB_SB_SB_EEENS5_IJNSA_ILi0EEESZ_SZ_EEEEENS5_IJNS4_10UnderscoreES12_S12_EEEEENS4_23SM90_TMA_LOAD_MULTICASTENS4_14ComposedLayoutINS4_7SwizzleILi1ELi4ELi3EEENS4_18smem_ptr_flag_bitsILi8EEENSX_INS5_IJNSA_ILi8EEESH_EEENS5_IJSH_SB_EEEEEEEvNS4_8identityENS4_13SM90_TMA_LOADES1F_vS1G_EENS_8epilogue10collective18CollectiveEpilogueINS1J_23Sm100TmaWarpSpecializedILi1ELi1ELi64ELb0ELb0EEEJSI_NS5_IJNSX_ISF_SB_EENSX_ISG_SB_EEEEESJ_SK_SJ_SK_NS1J_6fusion15FusionCallbacksIS1N_NS1R_17LinearCombinationISJ_fSJ_fLNS_15FloatRoundStyleE2EEESI_S1Q_JEEENS4_5SM1004TMEM4LOAD26SM100_TMEM_LOAD_32dp32b64xES1H_NS16_INS17_ILi2ELi4ELi3EEES1A_NSX_INS5_IJS1B_SG_EEENS5_IJSG_SB_EEEEEEENS4_39AutoVectorizingCopyWithAssumedAlignmentILi128EEENS4_14SM90_TMA_STOREES25_S27_S27_EEEvvEEEEvNT_6ParamsE) ;  /* 0xffffff8802847950 */ /* 0x000fea0003c3ffff */
.L_x_131:
[----:B------:R-:W-:-:S00]  /*75f0*/  BRA `(.L_x_131) ;  /* 0xfffffffc00fc7947 */ /* 0x000fc0000383ffff */
[----:B------:R-:W-:-:S00]  /*7600*/  NOP ;  /* 0x0000000000007918 */ /* 0x000fc00000000000 */
[----:B------:R-:W-:-:S00]  /*7610*/  NOP ;  /* 0x0000000000007918 */ /* 0x000fc00000000000 */
[----:B------:R-:W-:-:S00]  /*7620*/  NOP ;  /* 0x0000000000007918 */ /* 0x000fc00000000000 */
[----:B------:R-:W-:-:S00]  /*7630*/  NOP ;  /* 0x0000000000007918 */ /* 0x000fc00000000000 */
[----:B------:R-:W-:-:S00]  /*7640*/  NOP ;  /* 0x0000000000007918 */ /* 0x000fc00000000000 */
[----:B------:R-:W-:-:S00]  /*7650*/  NOP ;  /* 0x0000000000007918 */ /* 0x000fc00000000000 */
[----:B------:R-:W-:-:S00]  /*7660*/  NOP ;  /* 0x0000000000007918 */ /* 0x000fc00000000000 */
[----:B------:R-:W-:-:S00]  /*7670*/  NOP ;  /* 0x0000000000007918 */ /* 0x000fc00000000000 */
.L_x_132:


//--------------------- .nv.global.init           --------------------------
	.section	.nv.global.init,"aw",@progbits
.nv.global.init:
	.type		$str$27,@object
	.size		$str$27,($str$28 - $str$27)
$str$27:
        /*0000*/ 	.byte	0x28, 0x61, 0x64, 0x64, 0x72, 0x65, 0x73, 0x73, 0x20, 0x26, 0x20, 0x6d, 0x61, 0x73, 0x6b, 0x29
        /*0010*/ 	.byte	0x20, 0x3d, 0x3d, 0x20, 0x30, 0x00
	.type		$str$28,@object
	.size		$str$28,($str$26 - $str$28)
$str$28:
        /*0016*/ 	.byte	0x2f, 0x74, 0x6d, 0x70, 0x2f, 0x63, 0x75, 0x74, 0x6c, 0x61, 0x73, 0x73, 0x5f, 0x73, 0x77, 0x65
        /*0026*/ 	.byte	0x65, 0x70, 0x5f, 0x73, 0x72, 0x63, 0x2f, 0x69, 0x6e, 0x63, 0x6c, 0x75, 0x64, 0x65, 0x2f, 0x63
        /*0036*/ 	.byte	0x75, 0x74, 0x65, 0x2f, 0x70, 0x6f, 0x69, 0x6e, 0x74, 0x65, 0x72, 0x5f, 0x66, 0x6c, 0x61, 0x67
        /*0046*/ 	.byte	0x67, 0x65, 0x64, 0x2e, 0x68, 0x70, 0x70, 0x00
	.type		$str$26,@object
	.size		$str$26,($str$25 - $str$26)
$str$26:
        /*004e*/ 	.byte	0x2f, 0x74, 0x6d, 0x70, 0x2f, 0x63, 0x75, 0x74, 0x6c, 0x61, 0x73, 0x73, 0x5f, 0x73, 0x77, 0x65
        /*005e*/ 	.byte	0x65, 0x70, 0x5f, 0x73, 0x72, 0x63, 0x2f, 0x69, 0x6e, 0x63, 0x6c, 0x75, 0x64, 0x65, 0x2f, 0x63
        /*006e*/ 	.byte	0x75, 0x74, 0x65, 0x2f, 0x61, 0x74, 0x6f, 0x6d, 0x2f, 0x63, 0x6f, 0x70, 0x79, 0x5f, 0x74, 0x72
        /*007e*/ 	.byte	0x61, 0x69, 0x74, 0x73, 0x5f, 0x73, 0x6d, 0x31, 0x30, 0x30, 0x2e, 0x68, 0x70, 0x70, 0x00
	.type		$str$25,@object
	.size		$str$25,(__unnamed_1 - $str$25)
$str$25:
        /*008d*/ 	.byte	0x28, 0x28, 0x75, 0x69, 0x6e, 0x74, 0x33, 0x32, 0x5f, 0x74, 0x28, 0x74, 0x68, 0x72, 0x65, 0x61
        /*009d*/ 	.byte	0x64, 0x49, 0x64, 0x78, 0x2e, 0x78, 0x29, 0x20, 0x2f, 0x20, 0x33, 0x32, 0x29, 0x20, 0x25, 0x20
        /*00ad*/ 	.byte	0x34, 0x29, 0x20, 0x3d, 0x3d, 0x20, 0x28, 0x28, 0x28, 0x74, 0x6d, 0x65, 0x6d, 0x5f, 0x61, 0x64
        /*00bd*/ 	.byte	0x64, 0x72, 0x20, 0x3e, 0x3e, 0x20, 0x31, 0x36, 0x29, 0x20, 0x2f, 0x20, 0x33, 0x32, 0x29, 0x20
        /*00cd*/ 	.byte	0x25, 0x20, 0x34, 0x29, 0x00
	.type		__unnamed_1,@object
	.size		__unnamed_1,(__unnamed_2 - __unnamed_1)
__unnamed_1:
        /*00d2*/ 	.byte	0x61, 0x75, 0x74, 0x6f, 0x20, 0x63, 0x75, 0x74, 0x65, 0x3a, 0x3a, 0x61, 0x73, 0x5f, 0x70, 0x6f
        /* <DEDUP_REMOVED lines=24> */
        /*0262*/ 	.byte	0x43, 0x3c, 0x38, 0x31, 0x39, 0x32, 0x3e, 0x3e, 0x3e, 0x3e, 0x5d, 0x00
	.type		__unnamed_2,@object
	.size		__unnamed_2,(.L_2 - __unnamed_2)
__unnamed_2:
        /* <DEDUP_REMOVED lines=42> */
        /*050e*/ 	.byte	0x3e, 0x3e, 0x3e, 0x3e, 0x5d, 0x00
.L_2:


//--------------------- .nv.shared._ZN7cutlass13device_kernelINS_4gemm6kernel13GemmUniversalIN4cute5tupleIJiiiiEEENS1_10collective13CollectiveMmaINS1_35MainloopSm100TmaUmmaWarpSpecializedILi3ELi2ELi4ENS5_IJNS4_1CILi1EEENSA_ILi2EEESB_EEEEENS5_IJNSA_ILi128EEENSA_ILi64EEENSA_ILi32EEEEEENS_12float_e4m3_tENS5_IJlSB_lEEESJ_SK_NS4_8TiledMMAINS4_8MMA_AtomIJNS4_10MMA_TraitsINS4_19SM100_MMA_F8F6F4_SSEJSJ_SJ_fSF_SG_NS4_17integral_constantINS4_4UMMA5MajorELSR_0EEESS_NSP_INSQ_7ScaleInELST_0EEESU_EEEEEENS4_6LayoutINS5_IJSB_SB_SB_EEENS5_IJNSA_ILi0EEESZ_SZ_EEEEENS5_IJNS4_10UnderscoreES12_S12_EEEEENS4_23SM90_TMA_LOAD_MULTICASTENS4_14ComposedLayoutINS4_7SwizzleILi1ELi4ELi3EEENS4_18smem_ptr_flag_bitsILi8EEENSX_INS5_IJNSA_ILi8EEESH_EEENS5_IJSH_SB_EEEEEEEvNS4_8identityENS4_13SM90_TMA_LOADES1F_vS1G_EENS_8epilogue10collective18CollectiveEpilogueINS1J_23Sm100TmaWarpSpecializedILi1ELi1ELi64ELb0ELb0EEEJSI_NS5_IJNSX_ISF_SB_EENSX_ISG_SB_EEEEESJ_SK_SJ_SK_NS1J_6fusion15FusionCallbacksIS1N_NS1R_17LinearCombinationISJ_fSJ_fLNS_15FloatRoundStyleE2EEESI_S1Q_JEEENS4_5SM1004TMEM4LOAD26SM100_TMEM_LOAD_32dp32b64xES1H_NS16_INS17_ILi2ELi4ELi3EEES1A_NSX_INS5_IJS1B_SG_EEENS5_IJSG_SB_EEEEEEENS4_39AutoVectorizingCopyWithAssumedAlignmentILi128EEENS4_14SM90_TMA_STOREES25_S27_S27_EEEvvEEEEvNT_6ParamsE --------------------------
	.section	.nv.shared._ZN7cutlass13device_kernelINS_4gemm6kernel13GemmUniversalIN4cute5tupleIJiiiiEEENS1_10collective13CollectiveMmaINS1_35MainloopSm100TmaUmmaWarpSpecializedILi3ELi2ELi4ENS5_IJNS4_1CILi1EEENSA_ILi2EEESB_EEEEENS5_IJNSA_ILi128EEENSA_ILi64EEENSA_ILi32EEEEEENS_12float_e4m3_tENS5_IJlSB_lEEESJ_SK_NS4_8TiledMMAINS4_8MMA_AtomIJNS4_10MMA_TraitsINS4_19SM100_MMA_F8F6F4_SSEJSJ_SJ_fSF_SG_NS4_17integral_constantINS4_4UMMA5MajorELSR_0EEESS_NSP_INSQ_7ScaleInELST_0EEESU_EEEEEENS4_6LayoutINS5_IJSB_SB_SB_EEENS5_IJNSA_ILi0EEESZ_SZ_EEEEENS5_IJNS4_10UnderscoreES12_S12_EEEEENS4_23SM90_TMA_LOAD_MULTICASTENS4_14ComposedLayoutINS4_7SwizzleILi1ELi4ELi3EEENS4_18smem_ptr_flag_bitsILi8EEENSX_INS5_IJNSA_ILi8EEESH_EEENS5_IJSH_SB_EEEEEEEvNS4_8identityENS4_13SM90_TMA_LOADES1F_vS1G_EENS_8epilogue10collective18CollectiveEpilogueINS1J_23Sm100TmaWarpSpecializedILi1ELi1ELi64ELb0ELb0EEEJSI_NS5_IJNSX_ISF_SB_EENSX_ISG_SB_EEEEESJ_SK_SJ_SK_NS1J_6fusion15FusionCallbacksIS1N_NS1R_17LinearCombinationISJ_fSJ_fLNS_15FloatRoundStyleE2EEESI_S1Q_JEEENS4_5SM1004TMEM4LOAD26SM100_TMEM_LOAD_32dp32b64xES1H_NS16_INS17_ILi2ELi4ELi3EEES1A_NSX_INS5_IJS1B_SG_EEENS5_IJSG_SB_EEEEEEENS4_39AutoVectorizingCopyWithAssumedAlignmentILi128EEENS4_14SM90_TMA_STOREES25_S27_S27_EEEvvEEEEvNT_6ParamsE,"aw",@nobits
	.sectionflags	@""
	.align	16
	.zero		1024


//--------------------- .nv.shared.reserved.0     --------------------------
	.section	.nv.shared.reserved.0,"aw",@nobits
	.weak		__nv_reservedSMEM_offset_0_alias
	.size		__nv_reservedSMEM_offset_0_alias, 0, 64
	.other		__nv_reservedSMEM_offset_0_alias,@"STO_CUDA_RESERVED_SHARED STV_DEFAULT"
__nv_reservedSMEM_offset_0_alias:
	.zero		0
.nv.shared.reserved.0:
	.zero		64
	.weak		__nv_reservedSMEM_tcgen05_partition
	.type		__nv_reservedSMEM_tcgen05_partition,@object
	.size		__nv_reservedSMEM_tcgen05_partition,(.L_0 - __nv_reservedSMEM_tcgen05_partition)
__nv_reservedSMEM_tcgen05_partition:
	.zero		32
.L_0:


//--------------------- .nv.global                --------------------------
	.section	.nv.global,"aw",@nobits
.nv.global:
	.type		_ZN39_INTERNAL_b50880e0_4_k_cu_47ad51a4_70144cute1_E,@object
	.size		_ZN39_INTERNAL_b50880e0_4_k_cu_47ad51a4_70144cute1_E,(_ZN39_INTERNAL_b50880e0_4_k_cu_47ad51a4_70144cuda3std3__45__cpo6cbeginE - _ZN39_INTERNAL_b50880e0_4_k_cu_47ad51a4_70144cute1_E)
_ZN39_INTERNAL_b50880e0_4_k_cu_47ad51a4_70144cute1_E:
	.zero		1
	.type		_ZN39_INTERNAL_b50880e0_4_k_cu_47ad51a4_70144cuda3std3__45__cpo6cbeginE,@object
	.size		_ZN39_INTERNAL_b50880e0_4_k_cu_47ad51a4_70144cuda3std3__45__cpo6cbeginE,(_ZN39_INTERNAL_b50880e0_4_k_cu_47ad51a4_70144cuda3std3__48in_placeE - _ZN39_INTERNAL_b50880e0_4_k_cu_47ad51a4_70144cuda3std3__45__cpo6cbeginE)
_ZN39_INTERNAL_b50880e0_4_k_cu_47ad51a4_70144cuda3std3__45__cpo6cbeginE:
	.zero		1
	.type		_ZN39_INTERNAL_b50880e0_4_k_cu_47ad51a4_70144cuda3std3__48in_placeE,@object
	.size		_ZN39_INTERNAL_b50880e0_4_k_cu_47ad51a4_70144cuda3std3__48in_placeE,(_ZN39_INTERNAL_b50880e0_4_k_cu_47ad51a4_70144cuda3std6ranges3__45__cpo9iter_moveE - _ZN39_INTERNAL_b50880e0_4_k_cu_47ad51a4_70144cuda3std3__48in_placeE)
_ZN39_INTERNAL_b50880e0_4_k_cu_47ad51a4_70144cuda3std3__48in_placeE:
	.zero		1
	.type		_ZN39_INTERNAL_b50880e0_4_k_cu_47ad51a4_70144cuda3std6ranges3__45__cpo9iter_moveE,@object
	.size		_ZN39_INTERNAL_b50880e0_4_k_cu_47ad51a4_70144cuda3std6ranges3__45__cpo9iter_moveE,(_ZN39_INTERNAL_b50880e0_4_k_cu_47ad51a4_70144cuda3std3__45__cpo5beginE - _ZN39_INTERNAL_b50880e0_4_k_cu_47ad51a4_70144cuda3std6ranges3__45__cpo9iter_moveE)
_ZN39_INTERNAL_b50880e0_4_k_cu_47ad51a4_70144cuda3std6ranges3__45__cpo9iter_moveE:
	.zero		1
	.type		_ZN39_INTERNAL_b50880e0_4_k_cu_47ad51a4_70144cuda3std3__45__cpo5beginE,@object
	.size		_ZN39_INTERNAL_b50880e0_4_k_cu_47ad51a4_70144cuda3std3__45__cpo5beginE,(_ZN39_INTERNAL_b50880e0_4_k_cu_47ad51a4_70144cuda3std3__441_GLOBAL__N__b50880e0_4_k_cu_47ad51a4_70146ignoreE - _ZN39_INTERNAL_b50880e0_4_k_cu_47ad51a4_70144cuda3std3__45__cpo5beginE)
_ZN39_INTERNAL_b50880e0_4_k_cu_47ad51a4_70144cuda3std3__45__cpo5beginE:
	.zero		1
	.type		_ZN39_INTERNAL_b50880e0_4_k_cu_47ad51a4_70144cuda3std3__441_GLOBAL__N__b50880e0_4_k_cu_47ad51a4_70146ignoreE,@object
	.size		_ZN39_INTERNAL_b50880e0_4_k_cu_47ad51a4_70144cuda3std3__441_GLOBAL__N__b50880e0_4_k_cu_47ad51a4_70146ignoreE,(_ZN39_INTERNAL_b50880e0_4_k_cu_47ad51a4_70144cute7productE - _ZN39_INTERNAL_b50880e0_4_k_cu_47ad51a4_70144cuda3std3__441_GLOBAL__N__b50880e0_4_k_cu_47ad51a4_70146ignoreE)
_ZN39_INTERNAL_b50880e0_4_k_cu_47ad51a4_70144cuda3std3__441_GLOBAL__N__b50880e0_4_k_cu_47ad51a4_70146ignoreE:
	.zero		1
	.type		_ZN39_INTERNAL_b50880e0_4_k_cu_47ad51a4_70144cute7productE,@object
	.size		_ZN39_INTERNAL_b50880e0_4_k_cu_47ad51a4_70144cute7productE,(_ZN39_INTERNAL_b50880e0_4_k_cu_47ad51a4_70144cuda3std3__45__cpo3endE - _ZN39_INTERNAL_b50880e0_4_k_cu_47ad51a4_70144cute7productE)
_ZN39_INTERNAL_b50880e0_4_k_cu_47ad51a4_70144cute7productE:
	.zero		1
	.type		_ZN39_INTERNAL_b50880e0_4_k_cu_47ad51a4_70144cuda3std3__45__cpo3endE,@object
	.size		_ZN39_INTERNAL_b50880e0_4_k_cu_47ad51a4_70144cuda3std3__45__cpo3endE,(_ZN39_INTERNAL_b50880e0_4_k_cu_47ad51a4_70144cuda3std3__419piecewise_constructE - _ZN39_INTERNAL_b50880e0_4_k_cu_47ad51a4_70144cuda3std3__45__cpo3endE)
_ZN39_INTERNAL_b50880e0_4_k_cu_47ad51a4_70144cuda3std3__45__cpo3endE:
	.zero		1
	.type		_ZN39_INTERNAL_b50880e0_4_k_cu_47ad51a4_70144cuda3std3__419piecewise_constructE,@object
	.size		_ZN39_INTERNAL_b50880e0_4_k_cu_47ad51a4_70144cuda3std3__419piecewise_constructE,(_ZN39_INTERNAL_b50880e0_4_k_cu_47ad51a4_70144cuda3std3__45__cpo4cendE - _ZN39_INTERNAL_b50880e0_4_k_cu_47ad51a4_70144cuda3std3__419piecewise_constructE)
_ZN39_INTERNAL_b50880e0_4_k_cu_47ad51a4_70144cuda3std3__419piecewise_constructE:
	.zero		1
	.type		_ZN39_INTERNAL_b50880e0_4_k_cu_47ad51a4_70144cuda3std3__45__cpo4cendE,@object
	.size		_ZN39_INTERNAL_b50880e0_4_k_cu_47ad51a4_70144cuda3std3__45__cpo4cendE,(_ZN39_INTERNAL_b50880e0_4_k_cu_47ad51a4_70144cuda3std6ranges3__45__cpo4swapE - _ZN39_INTERNAL_b50880e0_4_k_cu_47ad51a4_70144cuda3std3__45__cpo4cendE)
_ZN39_INTERNAL_b50880e0_4_k_cu_47ad51a4_70144cuda3std3__45__cpo4cendE:
	.zero		1
	.type		_ZN39_INTERNAL_b50880e0_4_k_cu_47ad51a4_70144cuda3std6ranges3__45__cpo4swapE,@object
	.size		_ZN39_INTERNAL_b50880e0_4_k_cu_47ad51a4_70144cuda3std6ranges3__45__cpo4swapE,(.L_10 - _ZN39_INTERNAL_b50880e0_4_k_cu_47ad51a4_70144cuda3std6ranges3__45__cpo4swapE)
_ZN39_INTERNAL_b50880e0_4_k_cu_47ad51a4_70144cuda3std6ranges3__45__cpo4swapE:
	.zero		1
.L_10:


//--------------------- .nv.constant0._ZN7cutlass13device_kernelINS_4gemm6kernel13GemmUniversalIN4cute5tupleIJiiiiEEENS1_10collective13CollectiveMmaINS1_35MainloopSm100TmaUmmaWarpSpecializedILi3ELi2ELi4ENS5_IJNS4_1CILi1EEENSA_ILi2EEESB_EEEEENS5_IJNSA_ILi128EEENSA_ILi64EEENSA_ILi32EEEEEENS_12float_e4m3_tENS5_IJlSB_lEEESJ_SK_NS4_8TiledMMAINS4_8MMA_AtomIJNS4_10MMA_TraitsINS4_19SM100_MMA_F8F6F4_SSEJSJ_SJ_fSF_SG_NS4_17integral_constantINS4_4UMMA5MajorELSR_0EEESS_NSP_INSQ_7ScaleInELST_0EEESU_EEEEEENS4_6LayoutINS5_IJSB_SB_SB_EEENS5_IJNSA_ILi0EEESZ_SZ_EEEEENS5_IJNS4_10UnderscoreES12_S12_EEEEENS4_23SM90_TMA_LOAD_MULTICASTENS4_14ComposedLayoutINS4_7SwizzleILi1ELi4ELi3EEENS4_18smem_ptr_flag_bitsILi8EEENSX_INS5_IJNSA_ILi8EEESH_EEENS5_IJSH_SB_EEEEEEEvNS4_8identityENS4_13SM90_TMA_LOADES1F_vS1G_EENS_8epilogue10collective18CollectiveEpilogueINS1J_23Sm100TmaWarpSpecializedILi1ELi1ELi64ELb0ELb0EEEJSI_NS5_IJNSX_ISF_SB_EENSX_ISG_SB_EEEEESJ_SK_SJ_SK_NS1J_6fusion15FusionCallbacksIS1N_NS1R_17LinearCombinationISJ_fSJ_fLNS_15FloatRoundStyleE2EEESI_S1Q_JEEENS4_5SM1004TMEM4LOAD26SM100_TMEM_LOAD_32dp32b64xES1H_NS16_INS17_ILi2ELi4ELi3EEES1A_NSX_INS5_IJS1B_SG_EEENS5_IJSG_SB_EEEEEEENS4_39AutoVectorizingCopyWithAssumedAlignmentILi128EEENS4_14SM90_TMA_STOREES25_S27_S27_EEEvvEEEEvNT_6ParamsE --------------------------
	.section	.nv.constant0._ZN7cutlass13device_kernelINS_4gemm6kernel13GemmUniversalIN4cute5tupleIJiiiiEEENS1_10collective13CollectiveMmaINS1_35MainloopSm100TmaUmmaWarpSpecializedILi3ELi2ELi4ENS5_IJNS4_1CILi1EEENSA_ILi2EEESB_EEEEENS5_IJNSA_ILi128EEENSA_ILi64EEENSA_ILi32EEEEEENS_12float_e4m3_tENS5_IJlSB_lEEESJ_SK_NS4_8TiledMMAINS4_8MMA_AtomIJNS4_10MMA_TraitsINS4_19SM100_MMA_F8F6F4_SSEJSJ_SJ_fSF_SG_NS4_17integral_constantINS4_4UMMA5MajorELSR_0EEESS_NSP_INSQ_7ScaleInELST_0EEESU_EEEEEENS4_6LayoutINS5_IJSB_SB_SB_EEENS5_IJNSA_ILi0EEESZ_SZ_EEEEENS5_IJNS4_10UnderscoreES12_S12_EEEEENS4_23SM90_TMA_LOAD_MULTICASTENS4_14ComposedLayoutINS4_7SwizzleILi1ELi4ELi3EEENS4_18smem_ptr_flag_bitsILi8EEENSX_INS5_IJNSA_ILi8EEESH_EEENS5_IJSH_SB_EEEEEEEvNS4_8identityENS4_13SM90_TMA_LOADES1F_vS1G_EENS_8epilogue10collective18CollectiveEpilogueINS1J_23Sm100TmaWarpSpecializedILi1ELi1ELi64ELb0ELb0EEEJSI_NS5_IJNSX_ISF_SB_EENSX_ISG_SB_EEEEESJ_SK_SJ_SK_NS1J_6fusion15FusionCallbacksIS1N_NS1R_17LinearCombinationISJ_fSJ_fLNS_15FloatRoundStyleE2EEESI_S1Q_JEEENS4_5SM1004TMEM4LOAD26SM100_TMEM_LOAD_32dp32b64xES1H_NS16_INS17_ILi2ELi4ELi3EEES1A_NSX_INS5_IJS1B_SG_EEENS5_IJSG_SB_EEEEEEENS4_39AutoVectorizingCopyWithAssumedAlignmentILi128EEENS4_14SM90_TMA_STOREES25_S27_S27_EEEvvEEEEvNT_6ParamsE,"a",@progbits
	.sectionflags	@""
	.align	4
.nv.constant0._ZN7cutlass13device_kernelINS_4gemm6kernel13GemmUniversalIN4cute5tupleIJiiiiEEENS1_10collective13CollectiveMmaINS1_35MainloopSm100TmaUmmaWarpSpecializedILi3ELi2ELi4ENS5_IJNS4_1CILi1EEENSA_ILi2EEESB_EEEEENS5_IJNSA_ILi128EEENSA_ILi64EEENSA_ILi32EEEEEENS_12float_e4m3_tENS5_IJlSB_lEEESJ_SK_NS4_8TiledMMAINS4_8MMA_AtomIJNS4_10MMA_TraitsINS4_19SM100_MMA_F8F6F4_SSEJSJ_SJ_fSF_SG_NS4_17integral_constantINS4_4UMMA5MajorELSR_0EEESS_NSP_INSQ_7ScaleInELST_0EEESU_EEEEEENS4_6LayoutINS5_IJSB_SB_SB_EEENS5_IJNSA_ILi0EEESZ_SZ_EEEEENS5_IJNS4_10UnderscoreES12_S12_EEEEENS4_23SM90_TMA_LOAD_MULTICASTENS4_14ComposedLayoutINS4_7SwizzleILi1ELi4ELi3EEENS4_18smem_ptr_flag_bitsILi8EEENSX_INS5_IJNSA_ILi8EEESH_EEENS5_IJSH_SB_EEEEEEEvNS4_8identityENS4_13SM90_TMA_LOADES1F_vS1G_EENS_8epilogue10collective18CollectiveEpilogueINS1J_23Sm100TmaWarpSpecializedILi1ELi1ELi64ELb0ELb0EEEJSI_NS5_IJNSX_ISF_SB_EENSX_ISG_SB_EEEEESJ_SK_SJ_SK_NS1J_6fusion15FusionCallbacksIS1N_NS1R_17LinearCombinationISJ_fSJ_fLNS_15FloatRoundStyleE2EEESI_S1Q_JEEENS4_5SM1004TMEM4LOAD26SM100_TMEM_LOAD_32dp32b64xES1H_NS16_INS17_ILi2ELi4ELi3EEES1A_NSX_INS5_IJS1B_SG_EEENS5_IJSG_SB_EEEEEEENS4_39AutoVectorizingCopyWithAssumedAlignmentILi128EEENS4_14SM90_TMA_STOREES25_S27_S27_EEEvvEEEEvNT_6ParamsE:
	.zero		2944


//--------------------- SYMBOLS --------------------------

	.type		.nv.reservedSmem.offset0,@object
	.size		.nv.reservedSmem.offset0,0x4
	.type		.nv.reservedSmem.cap,@object
	.size		.nv.reservedSmem.cap,0x4
	.type		__assertfail,@function
